def matmul_kernel(
    a_ptr,
    b_ptr,
    c_ptr,
    M,
    N,
    K,
    stride_am,
    stride_ak,
    stride_bk,
    stride_bn,
    stride_cm,
    stride_cn,
    BLOCK_M: tl.constexpr,
    BLOCK_N: tl.constexpr,
    BLOCK_K: tl.constexpr,
    GROUP_M: tl.constexpr,
):
    pid = tl.program_id(axis=0)
    num_pid_m = tl.cdiv(M, BLOCK_M)
    num_pid_n = tl.cdiv(N, BLOCK_N)
    num_pid_in_group = GROUP_M * num_pid_n
    group_id = pid // num_pid_in_group
    first_pid_m = group_id * GROUP_M
    group_size_m = min(num_pid_m - first_pid_m, GROUP_M)
    pid_m = first_pid_m + ((pid % num_pid_in_group) % group_size_m)
    pid_n = (pid % num_pid_in_group) // group_size_m

    offs_am = (pid_m * BLOCK_M + tl.arange(0, BLOCK_M)) % M
    offs_bn = (pid_n * BLOCK_N + tl.arange(0, BLOCK_N)) % N
    offs_k = tl.arange(0, BLOCK_K)
    a_ptrs = a_ptr + offs_am[:, None] * stride_am + offs_k[None, :] * stride_ak
    b_ptrs = b_ptr + offs_k[:, None] * stride_bk + offs_bn[None, :] * stride_bn

    acc = tl.zeros((BLOCK_M, BLOCK_N), dtype=tl.float32)
    for kk in range(0, tl.cdiv(K, BLOCK_K)):
        a = tl.load(a_ptrs, mask=offs_k[None, :] < K - kk * BLOCK_K, other=0.0)
        b = tl.load(b_ptrs, mask=offs_k[:, None] < K - kk * BLOCK_K, other=0.0)
        acc = tl.dot(a, b, acc)
        a_ptrs += BLOCK_K * stride_ak
        b_ptrs += BLOCK_K * stride_bk

    c = acc.to(c_ptr.dtype.element_ty)
    offs_cm = pid_m * BLOCK_M + tl.arange(0, BLOCK_M)
    offs_cn = pid_n * BLOCK_N + tl.arange(0, BLOCK_N)
    c_ptrs = c_ptr + offs_cm[:, None] * stride_cm + offs_cn[None, :] * stride_cn
    mask = (offs_cm[:, None] < M) & (offs_cn[None, :] < N)
    tl.store(c_ptrs, c, mask=mask)

# config = {"BLOCK_K": 64, "BLOCK_M": 16, "BLOCK_N": 64, "GROUP_M": 8, "arch": "sm_100", "dtype": "fp16", "num_ctas": 1, "num_stages": 2, "num_warps": 8}
# arch = sm_100


// ===== COMPILED SASS (sm_100a) =====

	.target	sm_100a

	.elftype	@"ET_EXEC"


//--------------------- .note.nv.tkinfo           --------------------------
	.section	.note.nv.tkinfo,"",@"SHT_NOTE"
	.sectionflags	@"SHF_NOTE_NV_TKINFO"
	.tkinfo
        /*0018*/ 	.word	0x00000081
        /*0030*/ 	.string	""
        /*0030*/ 	.string	"ptxas-blackwell"
        /*0030*/ 	.string	"Cuda compilation tools, release 12.9, V12.9.86"
        /*0030*/ 	.string	"Build cuda_12.9.r12.9/compiler.36037853_0"
        /*0030*/ 	.string	"-v  -suppress-debug-info  -lineinfo  -arch sm_100a "



//--------------------- .note.nv.cuver            --------------------------
	.section	.note.nv.cuver,"",@"SHT_NOTE"
	.sectionflags	@"SHF_NOTE_NV_CUVER"
        /*0018*/ 	.short	0x0001
        /*001a*/ 	.short	0x0064
        /*001c*/ 	.short	0x0001
        /*001e*/ 	.short	0x0000
        /*0020*/ 	.short	0x0001
        /*0022*/ 	.short	0x0000


//--------------------- .nv.info                  --------------------------
	.section	.nv.info,"",@"SHT_CUDA_INFO"
	.align	4


	//----- nvinfo : EIATTR_REGCOUNT
	.align		4
        /*0000*/ 	.byte	0x04, 0x2f
        /*0002*/ 	.short	(.L_1 - .L_0)
	.align		4
.L_0:
        /*0004*/ 	.word	index@(matmul_kernel)
        /*0008*/ 	.word	0x00000078


	//----- nvinfo : EIATTR_FRAME_SIZE
	.align		4
.L_1:
        /*000c*/ 	.byte	0x04, 0x11
        /*000e*/ 	.short	(.L_3 - .L_2)
	.align		4
.L_2:
        /*0010*/ 	.word	index@(matmul_kernel)
        /*0014*/ 	.word	0x00000000


	//----- nvinfo : EIATTR_MIN_STACK_SIZE
	.align		4
.L_3:
        /*0018*/ 	.byte	0x04, 0x12
        /*001a*/ 	.short	(.L_5 - .L_4)
	.align		4
.L_4:
        /*001c*/ 	.word	index@(matmul_kernel)
        /*0020*/ 	.word	0x00000000
.L_5:


//--------------------- .nv.info.matmul_kernel    --------------------------
	.section	.nv.info.matmul_kernel,"",@"SHT_CUDA_INFO"
	.sectionflags	@""
	.align	4


	//----- nvinfo : EIATTR_CUDA_API_VERSION
	.align		4
        /*0000*/ 	.byte	0x04, 0x37
        /*0002*/ 	.short	(.L_7 - .L_6)
.L_6:
        /*0004*/ 	.word	0x00000081


	//----- nvinfo : EIATTR_KPARAM_INFO
	.align		4
.L_7:
        /*0008*/ 	.byte	0x04, 0x17
        /*000a*/ 	.short	(.L_9 - .L_8)
.L_8:
        /*000c*/ 	.word	0x00000000
        /*0010*/ 	.short	0x000d
        /*0012*/ 	.short	0x0048
        /*0014*/ 	.byte	0x00, 0xf4, 0x21, 0x00


	//----- nvinfo : EIATTR_KPARAM_INFO
	.align		4
.L_9:
        /*0018*/ 	.byte	0x04, 0x17
        /*001a*/ 	.short	(.L_11 - .L_10)
.L_10:
        /*001c*/ 	.word	0x00000000
        /*0020*/ 	.short	0x000c
        /*0022*/ 	.short	0x0040
        /*0024*/ 	.byte	0x00, 0xf4, 0x21, 0x00


	//----- nvinfo : EIATTR_KPARAM_INFO
	.align		4
.L_11:
        /*0028*/ 	.byte	0x04, 0x17
        /*002a*/ 	.short	(.L_13 - .L_12)
.L_12:
        /*002c*/ 	.word	0x00000000
        /*0030*/ 	.short	0x000b
        /*0032*/ 	.short	0x0038
        /*0034*/ 	.byte	0x00, 0xf0, 0x11, 0x00


	//----- nvinfo : EIATTR_KPARAM_INFO
	.align		4
.L_13:
        /*0038*/ 	.byte	0x04, 0x17
        /*003a*/ 	.short	(.L_15 - .L_14)
.L_14:
        /*003c*/ 	.word	0x00000000
        /*0040*/ 	.short	0x000a
        /*0042*/ 	.short	0x0034
        /*0044*/ 	.byte	0x00, 0xf0, 0x11, 0x00


	//----- nvinfo : EIATTR_KPARAM_INFO
	.align		4
.L_15:
        /*0048*/ 	.byte	0x04, 0x17
        /*004a*/ 	.short	(.L_17 - .L_16)
.L_16:
        /*004c*/ 	.word	0x00000000
        /*0050*/ 	.short	0x0009
        /*0052*/ 	.short	0x0030
        /*0054*/ 	.byte	0x00, 0xf0, 0x11, 0x00


	//----- nvinfo : EIATTR_KPARAM_INFO
	.align		4
.L_17:
        /*0058*/ 	.byte	0x04, 0x17
        /*005a*/ 	.short	(.L_19 - .L_18)
.L_18:
        /*005c*/ 	.word	0x00000000
        /*0060*/ 	.short	0x0008
        /*0062*/ 	.short	0x002c
        /*0064*/ 	.byte	0x00, 0xf0, 0x11, 0x00


	//----- nvinfo : EIATTR_KPARAM_INFO
	.align		4
.L_19:
        /*0068*/ 	.byte	0x04, 0x17
        /*006a*/ 	.short	(.L_21 - .L_20)
.L_20:
        /*006c*/ 	.word	0x00000000
        /*0070*/ 	.short	0x0007
        /*0072*/ 	.short	0x0028
        /*0074*/ 	.byte	0x00, 0xf0, 0x11, 0x00


	//----- nvinfo : EIATTR_KPARAM_INFO
	.align		4
.L_21:
        /*0078*/ 	.byte	0x04, 0x17
        /*007a*/ 	.short	(.L_23 - .L_22)
.L_22:
        /*007c*/ 	.word	0x00000000
        /*0080*/ 	.short	0x0006
        /*0082*/ 	.short	0x0024
        /*0084*/ 	.byte	0x00, 0xf0, 0x11, 0x00


	//----- nvinfo : EIATTR_KPARAM_INFO
	.align		4
.L_23:
        /*0088*/ 	.byte	0x04, 0x17
        /*008a*/ 	.short	(.L_25 - .L_24)
.L_24:
        /*008c*/ 	.word	0x00000000
        /*0090*/ 	.short	0x0005
        /*0092*/ 	.short	0x0020
        /*0094*/ 	.byte	0x00, 0xf0, 0x11, 0x00


	//----- nvinfo : EIATTR_KPARAM_INFO
	.align		4
.L_25:
        /*0098*/ 	.byte	0x04, 0x17
        /*009a*/ 	.short	(.L_27 - .L_26)
.L_26:
        /*009c*/ 	.word	0x00000000
        /*00a0*/ 	.short	0x0004
        /*00a2*/ 	.short	0x001c
        /*00a4*/ 	.byte	0x00, 0xf0, 0x11, 0x00


	//----- nvinfo : EIATTR_KPARAM_INFO
	.align		4
.L_27:
        /*00a8*/ 	.byte	0x04, 0x17
        /*00aa*/ 	.short	(.L_29 - .L_28)
.L_28:
        /*00ac*/ 	.word	0x00000000
        /*00b0*/ 	.short	0x0003
        /*00b2*/ 	.short	0x0018
        /*00b4*/ 	.byte	0x00, 0xf0, 0x11, 0x00


	//----- nvinfo : EIATTR_KPARAM_INFO
	.align		4
.L_29:
        /*00b8*/ 	.byte	0x04, 0x17
        /*00ba*/ 	.short	(.L_31 - .L_30)
.L_30:
        /*00bc*/ 	.word	0x00000000
        /*00c0*/ 	.short	0x0002
        /*00c2*/ 	.short	0x0010
        /*00c4*/ 	.byte	0x00, 0xf4, 0x21, 0x00


	//----- nvinfo : EIATTR_KPARAM_INFO
	.align		4
.L_31:
        /*00c8*/ 	.byte	0x04, 0x17
        /*00ca*/ 	.short	(.L_33 - .L_32)
.L_32:
        /*00cc*/ 	.word	0x00000000
        /*00d0*/ 	.short	0x0001
        /*00d2*/ 	.short	0x0008
        /*00d4*/ 	.byte	0x00, 0xf4, 0x21, 0x00


	//----- nvinfo : EIATTR_KPARAM_INFO
	.align		4
.L_33:
        /*00d8*/ 	.byte	0x04, 0x17
        /*00da*/ 	.short	(.L_35 - .L_34)
.L_34:
        /*00dc*/ 	.word	0x00000000
        /*00e0*/ 	.short	0x0000
        /*00e2*/ 	.short	0x0000
        /*00e4*/ 	.byte	0x00, 0xf4, 0x21, 0x00


	//----- nvinfo : EIATTR_SPARSE_MMA_MASK
	.align		4
.L_35:
        /*00e8*/ 	.byte	0x03, 0x50
        /*00ea*/ 	.short	0x0000


	//----- nvinfo : EIATTR_MAXREG_COUNT
	.align		4
        /*00ec*/ 	.byte	0x03, 0x1b
        /*00ee*/ 	.short	0x00ff


	//----- nvinfo : EIATTR_NUM_BARRIERS
	.align		4
        /*00f0*/ 	.byte	0x02, 0x4c
        /*00f2*/ 	.byte	0x01
	.zero		1


	//----- nvinfo : EIATTR_VRC_CTA_INIT_COUNT
	.align		4
        /*00f4*/ 	.byte	0x02, 0x4a
	.zero		1
	.zero		1


	//----- nvinfo : EIATTR_EXIT_INSTR_OFFSETS
	.align		4
        /*00f8*/ 	.byte	0x04, 0x1c
        /*00fa*/ 	.short	(.L_37 - .L_36)


	//   ....[0]....
.L_36:
        /*00fc*/ 	.word	0x00002700


	//   ....[1]....
        /*0100*/ 	.word	0x00002730


	//----- nvinfo : EIATTR_REQNTID
	.align		4
.L_37:
        /*0104*/ 	.byte	0x04, 0x10
        /*0106*/ 	.short	(.L_39 - .L_38)
.L_38:
        /*0108*/ 	.word	0x00000100
        /*010c*/ 	.word	0x00000001
        /*0110*/ 	.word	0x00000001


	//----- nvinfo : EIATTR_CBANK_PARAM_SIZE
	.align		4
.L_39:
        /*0114*/ 	.byte	0x03, 0x19
        /*0116*/ 	.short	0x0050


	//----- nvinfo : EIATTR_PARAM_CBANK
	.align		4
        /*0118*/ 	.byte	0x04, 0x0a
        /*011a*/ 	.short	(.L_41 - .L_40)
	.align		4
.L_40:
        /*011c*/ 	.word	index@(.nv.constant0.matmul_kernel)
        /*0120*/ 	.short	0x0380
        /*0122*/ 	.short	0x0050


	//----- nvinfo : EIATTR_SW_WAR
	.align		4
.L_41:
        /*0124*/ 	.byte	0x04, 0x36
        /*0126*/ 	.short	(.L_43 - .L_42)
.L_42:
        /*0128*/ 	.word	0x00000008
.L_43:


//--------------------- .nv.compat                --------------------------
	.section	.nv.compat,"",@"SHT_CUDA_COMPAT_INFO"
	.align	4
        /*0000*/ 	.byte	0x02, 0x02, 0x01, 0x00, 0x02, 0x05, 0x05, 0x00, 0x02, 0x03, 0x00, 0x00, 0x02, 0x06, 0x01, 0x00


//--------------------- .nv.callgraph             --------------------------
	.section	.nv.callgraph,"",@"SHT_CUDA_CALLGRAPH"
	.align	4
	.sectionentsize	8
	.align		4
        /*0000*/ 	.word	0x00000000
	.align		4
        /*0004*/ 	.word	0xffffffff
	.align		4
        /*0008*/ 	.word	0x00000000
	.align		4
        /*000c*/ 	.word	0xfffffffe
	.align		4
        /*0010*/ 	.word	0x00000000
	.align		4
        /*0014*/ 	.word	0xfffffffd
	.align		4
        /*0018*/ 	.word	0x00000000
	.align		4
        /*001c*/ 	.word	0xfffffffc


//--------------------- .text.matmul_kernel       --------------------------
	.section	.text.matmul_kernel,"ax",@progbits
	.align	128
        .global         matmul_kernel
        .type           matmul_kernel,@function
        .size           matmul_kernel,(.L_x_3 - matmul_kernel)
        .other          matmul_kernel,@"STO_CUDA_ENTRY STV_DEFAULT"
matmul_kernel:
.text.matmul_kernel:
[----:B------:R-:W0:Y:S08]  /*0000*/  LDC R1, c[0x0][0x37c] ;  /* 0x0000df00ff017b82 */ /* 0x000e300000000800 */
[----:B------:R-:W1:Y:S01]  /*0010*/  LDC.64 R12, c[0x0][0x398] ;  /* 0x0000e600ff0c7b82 */ /* 0x000e620000000a00 */
[----:B------:R-:W2:Y:S01]  /*0020*/  S2R R5, SR_CTAID.X ;  /* 0x0000000000057919 */ /* 0x000ea20000002500 */
[----:B------:R-:W-:Y:S01]  /*0030*/  UMOV UR4, 0x400 ;  /* 0x0000040000047882 */ /* 0x000fe20000000000 */
[----:B------:R-:W3:Y:S05]  /*0040*/  LDCU.64 UR6, c[0x0][0x358] ;  /* 0x00006b00ff0677ac */ /* 0x000eea0008000a00 */
[----:B------:R-:W4:Y:S08]  /*0050*/  LDC R64, c[0x0][0x3a0] ;  /* 0x0000e800ff407b82 */ /* 0x000f300000000800 */
[----:B------:R-:W5:Y:S01]  /*0060*/  S2UR UR5, SR_CgaCtaId ;  /* 0x00000000000579c3 */ /* 0x000f620000008800 */
[----:B-1----:R-:W-:-:S05]  /*0070*/  VIADD R0, R13, 0x3f ;  /* 0x0000003f0d007836 */ /* 0x002fca0000000000 */
[----:B------:R-:W-:Y:S01]  /*0080*/  SHF.R.S32.HI R3, RZ, 0x1f, R0 ;  /* 0x0000001fff037819 */ /* 0x000fe20000011400 */
[----:B----4-:R-:W-:-:S03]  /*0090*/  VIADD R64, R64, 0x3f ;  /* 0x0000003f40407836 */ /* 0x010fc60000000000 */
[----:B------:R-:W-:Y:S02]  /*00a0*/  LEA.HI R3, R3, R0, RZ, 0x6 ;  /* 0x0000000003037211 */ /* 0x000fe400078f30ff */
[----:B--2---:R-:W-:Y:S02]  /*00b0*/  IABS R8, R5 ;  /* 0x0000000500087213 */ /* 0x004fe40000000000 */
[----:B------:R-:W-:Y:S01]  /*00c0*/  SHF.R.S32.HI R3, RZ, 0x6, R3 ;  /* 0x00000006ff037819 */ /* 0x000fe20000011403 */
[----:B-----5:R-:W-:-:S04]  /*00d0*/  ULEA UR4, UR5, UR4, 0x18 ;  /* 0x0000000405047291 */ /* 0x020fc8000f8ec0ff */
[----:B------:R-:W-:-:S05]  /*00e0*/  IMAD.SHL.U32 R4, R3, 0x8, RZ ;  /* 0x0000000803047824 */ /* 0x000fca00078e00ff */
[-C--:B------:R-:W-:Y:S02]  /*00f0*/  IABS R7, R4.reuse ;  /* 0x0000000400077213 */ /* 0x080fe40000000000 */
[----:B------:R-:W-:Y:S02]  /*0100*/  IABS R10, R4 ;  /* 0x00000004000a7213 */ /* 0x000fe40000000000 */
[----:B------:R-:W1:Y:S08]  /*0110*/  I2F.RP R0, R7 ;  /* 0x0000000700007306 */ /* 0x000e700000209400 */
[----:B-1----:R-:W1:Y:S02]  /*0120*/  MUFU.RCP R0, R0 ;  /* 0x0000000000007308 */ /* 0x002e640000001000 */
[----:B-1----:R-:W-:-:S02]  /*0130*/  VIADD R2, R0, 0xffffffe ;  /* 0x0ffffffe00027836 */ /* 0x002fc40000000000 */
[----:B------:R-:W-:-:S04]  /*0140*/  IMAD.MOV R0, RZ, RZ, -R10 ;  /* 0x000000ffff007224 */ /* 0x000fc800078e0a0a */
[----:B------:R1:W2:Y:S02]  /*0150*/  F2I.FTZ.U32.TRUNC.NTZ R3, R2 ;  /* 0x0000000200037305 */ /* 0x0002a4000021f000 */
[----:B-1----:R-:W-:Y:S02]  /*0160*/  IMAD.MOV.U32 R2, RZ, RZ, RZ ;  /* 0x000000ffff027224 */ /* 0x002fe400078e00ff */
[----:B--2---:R-:W-:-:S04]  /*0170*/  IMAD.MOV R6, RZ, RZ, -R3 ;  /* 0x000000ffff067224 */ /* 0x004fc800078e0a03 */
[----:B------:R-:W-:Y:S02]  /*0180*/  IMAD R9, R6, R7, RZ ;  /* 0x0000000706097224 */ /* 0x000fe400078e02ff */
[----:B------:R-:W-:Y:S02]  /*0190*/  IMAD.MOV.U32 R6, RZ, RZ, R8 ;  /* 0x000000ffff067224 */ /* 0x000fe400078e0008 */
[----:B------:R-:W-:-:S06]  /*01a0*/  IMAD.HI.U32 R3, R3, R9, R2 ;  /* 0x0000000903037227 */ /* 0x000fcc00078e0002 */
[----:B------:R-:W-:-:S04]  /*01b0*/  IMAD.HI.U32 R3, R3, R6, RZ ;  /* 0x0000000603037227 */ /* 0x000fc800078e00ff */
[----:B------:R-:W-:-:S05]  /*01c0*/  IMAD R0, R3, R0, R6 ;  /* 0x0000000003007224 */ /* 0x000fca00078e0206 */
[----:B------:R-:W-:-:S13]  /*01d0*/  ISETP.GT.U32.AND P1, PT, R7, R0, PT ;  /* 0x000000000700720c */ /* 0x000fda0003f24070 */
[----:B------:R-:W-:Y:S02]  /*01e0*/  @!P1 IMAD.IADD R0, R0, 0x1, -R7 ;  /* 0x0000000100009824 */ /* 0x000fe400078e0a07 */
[----:B------:R-:W-:Y:S01]  /*01f0*/  @!P1 VIADD R3, R3, 0x1 ;  /* 0x0000000103039836 */ /* 0x000fe20000000000 */
[----:B------:R-:W-:Y:S02]  /*0200*/  ISETP.NE.AND P1, PT, R4, RZ, PT ;  /* 0x000000ff0400720c */ /* 0x000fe40003f25270 */
[----:B------:R-:W-:Y:S02]  /*0210*/  ISETP.GE.U32.AND P0, PT, R0, R7, PT ;  /* 0x000000070000720c */ /* 0x000fe40003f06070 */
[----:B------:R-:W-:-:S04]  /*0220*/  LOP3.LUT R0, R5, R4, RZ, 0x3c, !PT ;  /* 0x0000000405007212 */ /* 0x000fc800078e3cff */
[----:B------:R-:W-:Y:S01]  /*0230*/  ISETP.GE.AND P2, PT, R0, RZ, PT ;  /* 0x000000ff0000720c */ /* 0x000fe20003f46270 */
[----:B------:R-:W-:-:S06]  /*0240*/  VIADD R0, R12, 0xf ;  /* 0x0000000f0c007836 */ /* 0x000fcc0000000000 */
[----:B------:R-:W-:-:S04]  /*0250*/  @P0 VIADD R3, R3, 0x1 ;  /* 0x0000000103030836 */ /* 0x000fc80000000000 */
[----:B------:R-:W-:Y:S01]  /*0260*/  IMAD.MOV.U32 R2, RZ, RZ, R3 ;  /* 0x000000ffff027224 */ /* 0x000fe200078e0003 */
[----:B------:R-:W-:-:S03]  /*0270*/  SHF.R.S32.HI R3, RZ, 0x1f, R0 ;  /* 0x0000001fff037819 */ /* 0x000fc60000011400 */
[----:B------:R-:W-:Y:S01]  /*0280*/  @!P2 IMAD.MOV R2, RZ, RZ, -R2 ;  /* 0x000000ffff02a224 */ /* 0x000fe200078e0a02 */
[----:B------:R-:W-:Y:S02]  /*0290*/  @!P1 LOP3.LUT R2, RZ, R4, RZ, 0x33, !PT ;  /* 0x00000004ff029212 */ /* 0x000fe400078e33ff */
[----:B------:R-:W-:-:S03]  /*02a0*/  LEA.HI R3, R3, R0, RZ, 0x4 ;  /* 0x0000000003037211 */ /* 0x000fc600078f20ff */
[----:B------:R-:W-:Y:S02]  /*02b0*/  IMAD.SHL.U32 R6, R2, 0x8, RZ ;  /* 0x0000000802067824 */ /* 0x000fe400078e00ff */
[----:B------:R-:W-:-:S03]  /*02c0*/  IMAD.MOV R2, RZ, RZ, -R2 ;  /* 0x000000ffff027224 */ /* 0x000fc600078e0a02 */
[----:B------:R-:W-:Y:S01]  /*02d0*/  LEA.HI.SX32 R3, R3, -R6, 0x1c ;  /* 0x8000000603037211 */ /* 0x000fe200078fe2ff */
[----:B------:R-:W-:-:S03]  /*02e0*/  IMAD R4, R4, R2, R5 ;  /* 0x0000000204047224 */ /* 0x000fc600078e0205 */
[----:B------:R-:W-:Y:S02]  /*02f0*/  VIMNMX R11, PT, PT, R3, 0x8, PT ;  /* 0x00000008030b7848 */ /* 0x000fe40003fe0100 */
[----:B------:R-:W-:Y:S02]  /*0300*/  IABS R9, R4 ;  /* 0x0000000400097213 */ /* 0x000fe40000000000 */
[----:B------:R-:W-:-:S04]  /*0310*/  IABS R7, R11 ;  /* 0x0000000b00077213 */ /* 0x000fc80000000000 */
[----:B------:R-:W1:Y:S08]  /*0320*/  I2F.RP R0, R7 ;  /* 0x0000000700007306 */ /* 0x000e700000209400 */
[----:B-1----:R-:W1:Y:S02]  /*0330*/  MUFU.RCP R0, R0 ;  /* 0x0000000000007308 */ /* 0x002e640000001000 */
[----:B-1----:R-:W-:-:S06]  /*0340*/  VIADD R3, R0, 0xffffffe ;  /* 0x0ffffffe00037836 */ /* 0x002fcc0000000000 */
[----:B------:R-:W1:Y:S02]  /*0350*/  F2I.FTZ.U32.TRUNC.NTZ R3, R3 ;  /* 0x0000000300037305 */ /* 0x000e64000021f000 */
[----:B-1----:R-:W-:-:S04]  /*0360*/  IMAD.MOV R8, RZ, RZ, -R3 ;  /* 0x000000ffff087224 */ /* 0x002fc800078e0a03 */
[----:B------:R-:W-:Y:S01]  /*0370*/  IMAD.MOV.U32 R2, RZ, RZ, R8 ;  /* 0x000000ffff027224 */ /* 0x000fe200078e0008 */
[----:B------:R-:W-:-:S03]  /*0380*/  IABS R8, R11 ;  /* 0x0000000b00087213 */ /* 0x000fc60000000000 */
[----:B------:R-:W-:Y:S02]  /*0390*/  IMAD R5, R2, R7, RZ ;  /* 0x0000000702057224 */ /* 0x000fe400078e02ff */
[----:B------:R-:W-:-:S04]  /*03a0*/  IMAD.MOV.U32 R2, RZ, RZ, RZ ;  /* 0x000000ffff027224 */ /* 0x000fc800078e00ff */
[----:B------:R-:W-:-:S04]  /*03b0*/  IMAD.HI.U32 R2, R3, R5, R2 ;  /* 0x0000000503027227 */ /* 0x000fc800078e0002 */
[----:B------:R-:W-:Y:S02]  /*03c0*/  IMAD.MOV R3, RZ, RZ, -R8 ;  /* 0x000000ffff037224 */ /* 0x000fe400078e0a08 */
        /* <DEDUP_REMOVED lines=8> */
[----:B------:R-:W-:Y:S02]  /*0450*/  ISETP.GE.AND P2, PT, R2, RZ, PT ;  /* 0x000000ff0200720c */ /* 0x000fe40003f46270 */
[----:B------:R-:W1:Y:S05]  /*0460*/  S2R R2, SR_TID.X ;  /* 0x0000000000027919 */ /* 0x000e6a0000002100 */
[----:B------:R-:W-:Y:S01]  /*0470*/  @P0 VIADD R0, R0, 0x1 ;  /* 0x0000000100000836 */ /* 0x000fe20000000000 */
[----:B------:R-:W-:-:S03]  /*0480*/  ISETP.GT.AND P0, PT, R64, 0x3f, PT ;  /* 0x0000003f4000780c */ /* 0x000fc60003f04270 */
[----:B------:R-:W-:-:S04]  /*0490*/  IMAD.MOV.U32 R54, RZ, RZ, R0 ;  /* 0x000000ffff367224 */ /* 0x000fc800078e0000 */
[----:B------:R-:W-:Y:S01]  /*04a0*/  @!P2 IMAD.MOV R54, RZ, RZ, -R54 ;  /* 0x000000ffff36a224 */ /* 0x000fe200078e0a36 */
[----:B------:R-:W-:-:S05]  /*04b0*/  @!P1 LOP3.LUT R54, RZ, R11, RZ, 0x33, !PT ;  /* 0x0000000bff369212 */ /* 0x000fca00078e33ff */
[----:B------:R-:W-:Y:S01]  /*04c0*/  IMAD.MOV R0, RZ, RZ, -R54 ;  /* 0x000000ffff007224 */ /* 0x000fe200078e0a36 */
[----:B------:R-:W-:Y:S01]  /*04d0*/  @!P0 PRMT R8, RZ, 0x7610, R8 ;  /* 0x00007610ff088816 */ /* 0x000fe20000000008 */
[----:B------:R-:W-:Y:S01]  /*04e0*/  IMAD.SHL.U32 R54, R54, 0x40, RZ ;  /* 0x0000004036367824 */ /* 0x000fe200078e00ff */
[----:B------:R-:W-:Y:S01]  /*04f0*/  @!P0 PRMT R10, RZ, 0x7610, R10 ;  /* 0x00007610ff0a8816 */ /* 0x000fe2000000000a */
[----:B------:R-:W-:Y:S01]  /*0500*/  IMAD R0, R11, R0, R4 ;  /* 0x000000000b007224 */ /* 0x000fe200078e0204 */
[----:B------:R-:W-:Y:S02]  /*0510*/  @!P0 PRMT R8, R8, 0x5410, RZ ;  /* 0x0000541008088816 */ /* 0x000fe400000000ff */
[----:B------:R-:W-:Y:S01]  /*0520*/  @!P0 PRMT R10, R10, 0x5410, RZ ;  /* 0x000054100a0a8816 */ /* 0x000fe200000000ff */
[----:B------:R-:W-:Y:S01]  /*0530*/  IMAD.IADD R0, R6, 0x1, R0 ;  /* 0x0000000106007824 */ /* 0x000fe200078e0200 */
[C---:B-1----:R-:W-:Y:S01]  /*0540*/  LOP3.LUT R3, R2.reuse, 0xf, RZ, 0xc0, !PT ;  /* 0x0000000f02037812 */ /* 0x042fe200078ec0ff */
[C---:B------:R-:W-:Y:S01]  /*0550*/  @!P0 IMAD.SHL.U32 R53, R2.reuse, 0x20, RZ ;  /* 0x0000002002358824 */ /* 0x040fe200078e00ff */
[----:B------:R-:W-:Y:S01]  /*0560*/  SHF.R.U32.HI R51, RZ, 0x4, R2 ;  /* 0x00000004ff337819 */ /* 0x000fe20000011602 */
[C---:B------:R-:W-:Y:S01]  /*0570*/  @!P0 IMAD.SHL.U32 R52, R2.reuse, 0x2, RZ ;  /* 0x0000000202348824 */ /* 0x040fe200078e00ff */
[----:B------:R-:W-:Y:S01]  /*0580*/  LEA.HI R50, R2, 0x30, RZ, 0x1c ;  /* 0x0000003002327811 */ /* 0x000fe200078fe0ff */
[----:B------:R-:W-:Y:S01]  /*0590*/  IMAD R0, R0, 0x10, R3 ;  /* 0x0000001000007824 */ /* 0x000fe200078e0203 */
[----:B------:R-:W-:-:S02]  /*05a0*/  SGXT.U32 R51, R51, 0x4 ;  /* 0x000000043333781a */ /* 0x000fc40000000000 */
[----:B------:R-:W-:Y:S01]  /*05b0*/  @!P0 LOP3.LUT R53, R53, 0x60, RZ, 0xc0, !PT ;  /* 0x0000006035358812 */ /* 0x000fe200078ec0ff */
[----:B0--3--:R-:W-:Y:S06]  /*05c0*/  @!P0 BRA `(.L_x_0) ;  /* 0x0000001c00648947 */ /* 0x009fec0003800000 */
[----:B------:R-:W-:Y:S01]  /*05d0*/  IABS R10, R12 ;  /* 0x0000000c000a7213 */ /* 0x000fe20000000000 */
[----:B------:R-:W0:Y:S01]  /*05e0*/  LDC R62, c[0x0][0x3a8] ;  /* 0x0000ea00ff3e7b82 */ /* 0x000e220000000800 */
[----:B------:R-:W-:Y:S01]  /*05f0*/  IABS R4, R13 ;  /* 0x0000000d00047213 */ /* 0x000fe20000000000 */
[----:B------:R-:W-:Y:S01]  /*0600*/  IMAD.SHL.U32 R53, R2, 0x20, RZ ;  /* 0x0000002002357824 */ /* 0x000fe200078e00ff */
[----:B------:R-:W1:Y:S01]  /*0610*/  I2F.RP R5, R10 ;  /* 0x0000000a00057306 */ /* 0x000e620000209400 */
[----:B------:R-:W-:Y:S01]  /*0620*/  ISETP.GE.AND P4, PT, R0, RZ, PT ;  /* 0x000000ff0000720c */ /* 0x000fe20003f86270 */
[----:B------:R-:W2:Y:S01]  /*0630*/  LDCU UR5, c[0x0][0x3b0] ;  /* 0x00007600ff0577ac */ /* 0x000ea20008000800 */
[----:B------:R-:W-:Y:S01]  /*0640*/  ISETP.NE.AND P3, PT, R12, RZ, PT ;  /* 0x000000ff0c00720c */ /* 0x000fe20003f65270 */
[C---:B------:R-:W-:Y:S01]  /*0650*/  IMAD.SHL.U32 R52, R2.reuse, 0x2, RZ ;  /* 0x0000000202347824 */ /* 0x040fe200078e00ff */
[C---:B------:R-:W-:Y:S01]  /*0660*/  LOP3.LUT R55, R2.reuse, 0x7, RZ, 0xc0, !PT ;  /* 0x0000000702377812 */ /* 0x040fe200078ec0ff */
[----:B------:R-:W3:Y:S01]  /*0670*/  LDCU.128 UR12, c[0x0][0x380] ;  /* 0x00007000ff0c77ac */ /* 0x000ee20008000c00 */
[----:B------:R-:W-:Y:S01]  /*0680*/  LOP3.LUT R71, R2, 0x3f, RZ, 0xc0, !PT ;  /* 0x0000003f02477812 */ /* 0x000fe200078ec0ff */
[----:B------:R-:W4:Y:S01]  /*0690*/  I2F.RP R3, R4 ;  /* 0x0000000400037306 */ /* 0x000f220000209400 */
[----:B------:R-:W5:Y:S07]  /*06a0*/  LDCU UR8, c[0x0][0x3a4] ;  /* 0x00007480ff0877ac */ /* 0x000f6e0008000800 */
[----:B-1----:R-:W1:Y:S01]  /*06b0*/  MUFU.RCP R5, R5 ;  /* 0x0000000500057308 */ /* 0x002e620000001000 */
[----:B0-----:R-:W-:-:S02]  /*06c0*/  IMAD R65, R50, R62, RZ ;  /* 0x0000003e32417224 */ /* 0x001fc400078e02ff */
[----:B------:R-:W-:-:S05]  /*06d0*/  IMAD R73, R51, R62, RZ ;  /* 0x0000003e33497224 */ /* 0x000fca00078e02ff */
[----:B----4-:R-:W0:Y:S01]  /*06e0*/  MUFU.RCP R3, R3 ;  /* 0x0000000300037308 */ /* 0x010e220000001000 */
[----:B-1----:R-:W-:Y:S01]  /*06f0*/  VIADD R8, R5, 0xffffffe ;  /* 0x0ffffffe05087836 */ /* 0x002fe20000000000 */
[----:B------:R-:W-:-:S06]  /*0700*/  IABS R5, R0 ;  /* 0x0000000000057213 */ /* 0x000fcc0000000000 */
[----:B------:R1:W4:Y:S01]  /*0710*/  F2I.FTZ.U32.TRUNC.NTZ R9, R8 ;  /* 0x0000000800097305 */ /* 0x000322000021f000 */
[----:B0-----:R-:W-:Y:S01]  /*0720*/  VIADD R6, R3, 0xffffffe ;  /* 0x0ffffffe03067836 */ /* 0x001fe20000000000 */
[----:B------:R-:W-:-:S06]  /*0730*/  SHF.R.S32.HI R3, RZ, 0x1f, R64 ;  /* 0x0000001fff037819 */ /* 0x000fcc0000011440 */
[----:B------:R0:W2:Y:S01]  /*0740*/  F2I.FTZ.U32.TRUNC.NTZ R7, R6 ;  /* 0x0000000600077305 */ /* 0x0000a2000021f000 */
[----:B-1----:R-:W-:Y:S01]  /*0750*/  IMAD.MOV.U32 R8, RZ, RZ, RZ ;  /* 0x000000ffff087224 */ /* 0x002fe200078e00ff */
[----:B------:R-:W-:-:S04]  /*0760*/  LEA.HI R64, R3, R64, RZ, 0x6 ;  /* 0x0000004003407211 */ /* 0x000fc800078f30ff */
[----:B------:R-:W-:Y:S01]  /*0770*/  SHF.R.S32.HI R64, RZ, 0x6, R64 ;  /* 0x00000006ff407819 */ /* 0x000fe20000011440 */
[----:B----4-:R-:W-:Y:S02]  /*0780*/  IMAD.MOV R11, RZ, RZ, -R9 ;  /* 0x000000ffff0b7224 */ /* 0x010fe400078e0a09 */
[----:B0-----:R-:W-:Y:S02]  /*0790*/  IMAD.MOV.U32 R6, RZ, RZ, RZ ;  /* 0x000000ffff067224 */ /* 0x001fe400078e00ff */
[----:B------:R-:W-:-:S04]  /*07a0*/  IMAD R11, R11, R10, RZ ;  /* 0x0000000a0b0b7224 */ /* 0x000fc800078e02ff */
[----:B------:R-:W-:-:S04]  /*07b0*/  IMAD.HI.U32 R9, R9, R11, R8 ;  /* 0x0000000b09097227 */ /* 0x000fc800078e0008 */
[----:B------:R-:W-:Y:S01]  /*07c0*/  IMAD.MOV.U32 R11, RZ, RZ, R5 ;  /* 0x000000ffff0b7224 */ /* 0x000fe200078e0005 */
[----:B------:R-:W-:Y:S01]  /*07d0*/  SHF.R.U32.HI R5, RZ, 0x6, R2 ;  /* 0x00000006ff057819 */ /* 0x000fe20000011602 */
[----:B--2---:R-:W-:Y:S02]  /*07e0*/  IMAD.MOV R8, RZ, RZ, -R7 ;  /* 0x000000ffff087224 */ /* 0x004fe400078e0a07 */
[----:B------:R-:W-:Y:S01]  /*07f0*/  IMAD.HI.U32 R9, R9, R11, RZ ;  /* 0x0000000b09097227 */ /* 0x000fe200078e00ff */
[----:B------:R-:W-:-:S03]  /*0800*/  SGXT.U32 R5, R5, 0x2 ;  /* 0x000000020505781a */ /* 0x000fc60000000000 */
[----:B------:R-:W-:Y:S01]  /*0810*/  IMAD.MOV R9, RZ, RZ, -R9 ;  /* 0x000000ffff097224 */ /* 0x000fe200078e0a09 */
[----:B------:R-:W-:Y:S01]  /*0820*/  LOP3.LUT R16, R54, R5, RZ, 0xfc, !PT ;  /* 0x0000000536107212 */ /* 0x000fe200078efcff */
[----:B------:R-:W-:Y:S02]  /*0830*/  IMAD.MOV.U32 R5, RZ, RZ, R8 ;  /* 0x000000ffff057224 */ /* 0x000fe400078e0008 */
[----:B------:R-:W-:Y:S01]  /*0840*/  IMAD R9, R10, R9, R11 ;  /* 0x000000090a097224 */ /* 0x000fe200078e020b */
[C---:B------:R-:W-:Y:S01]  /*0850*/  LOP3.LUT R8, R16.reuse, 0x3c, RZ, 0xfc, !PT ;  /* 0x0000003c10087812 */ /* 0x040fe200078efcff */
[----:B------:R-:W-:Y:S01]  /*0860*/  IMAD R3, R5, R4, RZ ;  /* 0x0000000405037224 */ /* 0x000fe200078e02ff */
[----:B------:R-:W-:Y:S02]  /*0870*/  LOP3.LUT R14, R16, 0x38, RZ, 0xfc, !PT ;  /* 0x00000038100e7812 */ /* 0x000fe400078efcff */
[----:B------:R-:W-:Y:S01]  /*0880*/  ISETP.GT.U32.AND P0, PT, R10, R9, PT ;  /* 0x000000090a00720c */ /* 0x000fe20003f04070 */
[----:B------:R-:W-:Y:S01]  /*0890*/  IMAD.HI.U32 R6, R7, R3, R6 ;  /* 0x0000000307067227 */ /* 0x000fe200078e0006 */
[----:B------:R-:W-:-:S02]  /*08a0*/  IABS R5, R8 ;  /* 0x0000000800057213 */ /* 0x000fc40000000000 */
[----:B------:R-:W-:Y:S02]  /*08b0*/  IABS R11, R14 ;  /* 0x0000000e000b7213 */ /* 0x000fe40000000000 */
[C---:B------:R-:W-:Y:S01]  /*08c0*/  LOP3.LUT R18, R16.reuse, 0x34, RZ, 0xfc, !PT ;  /* 0x0000003410127812 */ /* 0x040fe200078efcff */
[----:B------:R-:W-:Y:S01]  /*08d0*/  IMAD.MOV.U32 R7, RZ, RZ, R5 ;  /* 0x000000ffff077224 */ /* 0x000fe200078e0005 */
[----:B------:R-:W-:Y:S01]  /*08e0*/  LOP3.LUT R20, R16, 0x30, RZ, 0xfc, !PT ;  /* 0x0000003010147812 */ /* 0x000fe200078efcff */
[----:B------:R-:W-:Y:S01]  /*08f0*/  IMAD.HI.U32 R5, R6, R11, RZ ;  /* 0x0000000b06057227 */ /* 0x000fe200078e00ff */
[----:B------:R-:W-:Y:S02]  /*0900*/  IABS R15, R18 ;  /* 0x00000012000f7213 */ /* 0x000fe40000000000 */
[----:B------:R-:W-:Y:S01]  /*0910*/  ISETP.GE.AND P2, PT, R8, RZ, PT ;  /* 0x000000ff0800720c */ /* 0x000fe20003f46270 */
[----:B------:R-:W-:Y:S01]  /*0920*/  @!P0 IMAD.IADD R9, R9, 0x1, -R10 ;  /* 0x0000000109098824 */ /* 0x000fe200078e0a0a */
[----:B------:R-:W-:Y:S01]  /*0930*/  IABS R17, R20 ;  /* 0x0000001400117213 */ /* 0x000fe20000000000 */
[----:B------:R-:W-:Y:S01]  /*0940*/  IMAD.HI.U32 R3, R6, R7, RZ ;  /* 0x0000000706037227 */ /* 0x000fe200078e00ff */
[----:B------:R-:W-:-:S02]  /*0950*/  ISETP.GE.AND P1, PT, R14, RZ, PT ;  /* 0x000000ff0e00720c */ /* 0x000fc40003f26270 */
[----:B------:R-:W-:Y:S01]  /*0960*/  ISETP.GT.U32.AND P0, PT, R10, R9, PT ;  /* 0x000000090a00720c */ /* 0x000fe20003f04070 */
[----:B------:R-:W-:Y:S01]  /*0970*/  IMAD.MOV R3, RZ, RZ, -R3 ;  /* 0x000000ffff037224 */ /* 0x000fe200078e0a03 */
[C---:B------:R-:W-:Y:S01]  /*0980*/  LOP3.LUT R14, R16.reuse, 0x2c, RZ, 0xfc, !PT ;  /* 0x0000002c100e7812 */ /* 0x040fe200078efcff */
[----:B------:R-:W-:Y:S01]  /*0990*/  IMAD.MOV R8, RZ, RZ, -R5 ;  /* 0x000000ffff087224 */ /* 0x000fe200078e0a05 */
[----:B------:R-:W-:Y:S01]  /*09a0*/  LOP3.LUT R21, R16, 0x24, RZ, 0xfc, !PT ;  /* 0x0000002410157812 */ /* 0x000fe200078efcff */
[----:B------:R-:W-:Y:S01]  /*09b0*/  IMAD R5, R4, R3, R7 ;  /* 0x0000000304057224 */ /* 0x000fe200078e0207 */
[----:B------:R-:W-:Y:S01]  /*09c0*/  LOP3.LUT R22, R16, 0x18, RZ, 0xfc, !PT ;  /* 0x0000001810167812 */ /* 0x000fe200078efcff */
[----:B------:R-:W-:Y:S01]  /*09d0*/  IMAD.HI.U32 R3, R6, R15, RZ ;  /* 0x0000000f06037227 */ /* 0x000fe200078e00ff */
[----:B------:R-:W-:Y:S02]  /*09e0*/  IABS R19, R21 ;  /* 0x0000001500137213 */ /* 0x000fe40000000000 */
[C---:B------:R-:W-:Y:S01]  /*09f0*/  ISETP.GT.U32.AND P5, PT, R4.reuse, R5, PT ;  /* 0x000000050400720c */ /* 0x040fe20003fa4070 */
[----:B------:R-:W-:Y:S01]  /*0a00*/  IMAD R7, R4, R8, R11 ;  /* 0x0000000804077224 */ /* 0x000fe200078e020b */
[C---:B------:R-:W-:Y:S01]  /*0a10*/  LOP3.LUT R24, R16.reuse, 0x14, RZ, 0xfc, !PT ;  /* 0x0000001410187812 */ /* 0x040fe200078efcff */
[----:B------:R-:W-:Y:S01]  /*0a20*/  @!P0 IMAD.IADD R9, R9, 0x1, -R10 ;  /* 0x0000000109098824 */ /* 0x000fe200078e0a0a */
[----:B------:R-:W-:Y:S01]  /*0a30*/  LOP3.LUT R26, R16, 0x10, RZ, 0xfc, !PT ;  /* 0x00000010101a7812 */ /* 0x000fe200078efcff */
[----:B------:R-:W-:Y:S01]  /*0a40*/  IMAD.HI.U32 R8, R6, R17, RZ ;  /* 0x0000001106087227 */ /* 0x000fe200078e00ff */
[----:B------:R-:W-:-:S02]  /*0a50*/  ISETP.GT.U32.AND P0, PT, R4, R7, PT ;  /* 0x000000070400720c */ /* 0x000fc40003f04070 */
[----:B------:R-:W-:Y:S01]  /*0a60*/  IABS R23, R24 ;  /* 0x0000001800177213 */ /* 0x000fe20000000000 */
[----:B------:R-:W-:Y:S01]  /*0a70*/  IMAD.MOV R10, RZ, RZ, -R3 ;  /* 0x000000ffff0a7224 */ /* 0x000fe200078e0a03 */
[----:B------:R-:W-:Y:S01]  /*0a80*/  IABS R25, R26 ;  /* 0x0000001a00197213 */ /* 0x000fe20000000000 */
[----:B------:R-:W-:Y:S01]  /*0a90*/  IMAD.MOV.U32 R3, RZ, RZ, R9 ;  /* 0x000000ffff037224 */ /* 0x000fe200078e0009 */
[C---:B------:R-:W-:Y:S01]  /*0aa0*/  LOP3.LUT R28, R16.reuse, 0xc, RZ, 0xfc, !PT ;  /* 0x0000000c101c7812 */ /* 0x040fe200078efcff */
[----:B------:R-:W-:Y:S01]  /*0ab0*/  IMAD.MOV R8, RZ, RZ, -R8 ;  /* 0x000000ffff087224 */ /* 0x000fe200078e0a08 */
[----:B------:R-:W-:Y:S01]  /*0ac0*/  LOP3.LUT R30, R16, 0x8, RZ, 0xfc, !PT ;  /* 0x00000008101e7812 */ /* 0x000fe200078efcff */
[C---:B------:R-:W-:Y:S01]  /*0ad0*/  IMAD R9, R4.reuse, R10, R15 ;  /* 0x0000000a04097224 */ /* 0x040fe200078e020f */
[----:B------:R-:W-:Y:S01]  /*0ae0*/  IABS R15, R14 ;  /* 0x0000000e000f7213 */ /* 0x000fe20000000000 */
[----:B------:R-:W-:Y:S01]  /*0af0*/  @!P4 IMAD.MOV R3, RZ, RZ, -R3 ;  /* 0x000000ffff03c224 */ /* 0x000fe200078e0a03 */
[----:B------:R-:W-:Y:S01]  /*0b00*/  @!P3 LOP3.LUT R3, RZ, R12, RZ, 0x33, !PT ;  /* 0x0000000cff03b212 */ /* 0x000fe200078e33ff */
[C---:B------:R-:W-:Y:S01]  /*0b10*/  IMAD R11, R4.reuse, R8, R17 ;  /* 0x00000008040b7224 */ /* 0x040fe200078e0211 */
[----:B------:R-:W-:Y:S01]  /*0b20*/  ISETP.GT.U32.AND P3, PT, R4, R9, PT ;  /* 0x000000090400720c */ /* 0x000fe20003f64070 */
[----:B------:R-:W-:Y:S01]  /*0b30*/  @!P5 IMAD.IADD R5, R5, 0x1, -R4 ;  /* 0x000000010505d824 */ /* 0x000fe200078e0a04 */
[----:B------:R-:W-:Y:S01]  /*0b40*/  ISETP.GE.AND P4, PT, R18, RZ, PT ;  /* 0x000000ff1200720c */ /* 0x000fe20003f86270 */
[----:B------:R-:W-:Y:S01]  /*0b50*/  IMAD.HI.U32 R8, R6, R15, RZ ;  /* 0x0000000f06087227 */ /* 0x000fe200078e00ff */
[----:B------:R-:W-:-:S02]  /*0b60*/  ISETP.GT.U32.AND P5, PT, R4, R11, PT ;  /* 0x0000000b0400720c */ /* 0x000fc40003fa4070 */
[----:B------:R-:W-:Y:S01]  /*0b70*/  ISETP.GT.U32.AND P6, PT, R4, R5, PT ;  /* 0x000000050400720c */ /* 0x000fe20003fc4070 */
[----:B------:R-:W-:Y:S01]  /*0b80*/  @!P0 IMAD.IADD R7, R7, 0x1, -R4 ;  /* 0x0000000107078824 */ /* 0x000fe200078e0a04 */
[----:B------:R-:W-:Y:S01]  /*0b90*/  LOP3.LUT R18, R16, 0x28, RZ, 0xfc, !PT ;  /* 0x0000002810127812 */ /* 0x000fe200078efcff */
[----:B------:R-:W-:Y:S01]  /*0ba0*/  IMAD.MOV R8, RZ, RZ, -R8 ;  /* 0x000000ffff087224 */ /* 0x000fe200078e0a08 */
[----:B------:R-:W-:Y:S01]  /*0bb0*/  IABS R27, R28 ;  /* 0x0000001c001b7213 */ /* 0x000fe20000000000 */
[----:B-----5:R-:W-:Y:S01]  /*0bc0*/  IMAD R3, R3, UR8, RZ ;  /* 0x0000000803037c24 */ /* 0x020fe2000f8e02ff */
[----:B------:R-:W-:Y:S01]  /*0bd0*/  IABS R17, R18 ;  /* 0x0000001200117213 */ /* 0x000fe20000000000 */
[--C-:B------:R-:W-:Y:S01]  /*0be0*/  @!P3 IMAD.IADD R9, R9, 0x1, -R4.reuse ;  /* 0x000000010909b824 */ /* 0x100fe200078e0a04 */
[C---:B------:R-:W-:Y:S01]  /*0bf0*/  ISETP.GT.U32.AND P0, PT, R4.reuse, R7, PT ;  /* 0x000000070400720c */ /* 0x040fe20003f04070 */
[----:B------:R-:W-:Y:S01]  /*0c00*/  IMAD R15, R4, R8, R15 ;  /* 0x00000008040f7224 */ /* 0x000fe200078e020f */
[----:B------:R-:W-:Y:S01]  /*0c10*/  ISETP.GE.AND P3, PT, R20, RZ, PT ;  /* 0x000000ff1400720c */ /* 0x000fe20003f66270 */
[----:B------:R-:W-:Y:S01]  /*0c20*/  @!P5 IMAD.IADD R11, R11, 0x1, -R4 ;  /* 0x000000010b0bd824 */ /* 0x000fe200078e0a04 */
[----:B------:R-:W-:Y:S01]  /*0c30*/  ISETP.GT.U32.AND P5, PT, R4, R9, PT ;  /* 0x000000090400720c */ /* 0x000fe20003fa4070 */
[----:B------:R-:W-:Y:S01]  /*0c40*/  IMAD.HI.U32 R8, R6, R17, RZ ;  /* 0x0000001106087227 */ /* 0x000fe200078e00ff */
[----:B------:R-:W-:-:S02]  /*0c50*/  LOP3.LUT R20, R16, 0x1c, RZ, 0xfc, !PT ;  /* 0x0000001c10147812 */ /* 0x000fc400078efcff */
[----:B------:R-:W-:Y:S01]  /*0c60*/  IABS R29, R30 ;  /* 0x0000001e001d7213 */ /* 0x000fe20000000000 */
[----:B------:R-:W-:Y:S01]  /*0c70*/  @!P6 IMAD.IADD R5, R5, 0x1, -R4 ;  /* 0x000000010505e824 */ /* 0x000fe200078e0a04 */
[----:B------:R-:W-:Y:S01]  /*0c80*/  ISETP.GT.U32.AND P6, PT, R4, R15, PT ;  /* 0x0000000f0400720c */ /* 0x000fe20003fc4070 */
[----:B------:R-:W-:Y:S01]  /*0c90*/  IMAD.MOV R12, RZ, RZ, -R8 ;  /* 0x000000ffff0c7224 */ /* 0x000fe200078e0a08 */
[----:B------:R-:W-:Y:S01]  /*0ca0*/  LOP3.LUT R32, R16, 0x4, RZ, 0xfc, !PT ;  /* 0x0000000410207812 */ /* 0x000fe200078efcff */
[----:B------:R-:W-:Y:S01]  /*0cb0*/  IMAD.MOV.U32 R8, RZ, RZ, R5 ;  /* 0x000000ffff087224 */ /* 0x000fe200078e0005 */
[----:B------:R-:W-:Y:S01]  /*0cc0*/  IABS R33, R16 ;  /* 0x0000001000217213 */ /* 0x000fe20000000000 */
[C---:B------:R-:W-:Y:S01]  /*0cd0*/  IMAD R5, R4.reuse, R12, R17 ;  /* 0x0000000c04057224 */ /* 0x040fe200078e0211 */
[----:B------:R-:W-:Y:S01]  /*0ce0*/  IABS R31, R32 ;  /* 0x00000020001f7213 */ /* 0x000fe20000000000 */
[--C-:B------:R-:W-:Y:S02]  /*0cf0*/  @!P5 IMAD.IADD R9, R9, 0x1, -R4.reuse ;  /* 0x000000010909d824 */ /* 0x100fe400078e0a04 */
[----:B------:R-:W-:Y:S01]  /*0d00*/  @!P0 IMAD.IADD R7, R7, 0x1, -R4 ;  /* 0x0000000107078824 */ /* 0x000fe200078e0a04 */
[----:B------:R-:W-:Y:S01]  /*0d10*/  ISETP.GT.U32.AND P5, PT, R4, R5, PT ;  /* 0x000000050400720c */ /* 0x000fe20003fa4070 */
[----:B------:R-:W-:Y:S01]  /*0d20*/  @!P2 IMAD.MOV R8, RZ, RZ, -R8 ;  /* 0x000000ffff08a224 */ /* 0x000fe200078e0a08 */
[----:B------:R-:W-:Y:S01]  /*0d30*/  ISETP.GE.AND P2, PT, R14, RZ, PT ;  /* 0x000000ff0e00720c */ /* 0x000fe20003f46270 */
[----:B------:R-:W-:Y:S01]  /*0d40*/  IMAD.MOV.U32 R10, RZ, RZ, R7 ;  /* 0x000000ffff0a7224 */ /* 0x000fe200078e0007 */
[----:B------:R-:W-:Y:S01]  /*0d50*/  ISETP.GT.U32.AND P0, PT, R4, R11, PT ;  /* 0x0000000b0400720c */ /* 0x000fe20003f04070 */
[----:B------:R-:W-:-:S02]  /*0d60*/  @!P6 IMAD.IADD R15, R15, 0x1, -R4 ;  /* 0x000000010f0fe824 */ /* 0x000fc400078e0a04 */
[----:B------:R-:W-:Y:S01]  /*0d70*/  @!P1 IMAD.MOV R10, RZ, RZ, -R10 ;  /* 0x000000ffff0a9224 */ /* 0x000fe200078e0a0a */
[----:B------:R-:W-:Y:S01]  /*0d80*/  ISETP.GE.AND P1, PT, R18, RZ, PT ;  /* 0x000000ff1200720c */ /* 0x000fe20003f26270 */
[----:B------:R-:W-:Y:S01]  /*0d90*/  IMAD.HI.U32 R7, R6, R19, RZ ;  /* 0x0000001306077227 */ /* 0x000fe200078e00ff */
[----:B------:R-:W-:Y:S02]  /*0da0*/  LOP3.LUT R18, R16, 0x20, RZ, 0xfc, !PT ;  /* 0x0000002010127812 */ /* 0x000fe400078efcff */
[C---:B------:R-:W-:Y:S01]  /*0db0*/  ISETP.GT.U32.AND P6, PT, R4.reuse, R15, PT ;  /* 0x0000000f0400720c */ /* 0x040fe20003fc4070 */
[--C-:B------:R-:W-:Y:S01]  /*0dc0*/  @!P5 IMAD.IADD R5, R5, 0x1, -R4.reuse ;  /* 0x000000010505d824 */ /* 0x100fe200078e0a04 */
[----:B------:R-:W-:Y:S01]  /*0dd0*/  IABS R17, R18 ;  /* 0x0000001200117213 */ /* 0x000fe20000000000 */
[----:B------:R-:W-:Y:S02]  /*0de0*/  IMAD.MOV R7, RZ, RZ, -R7 ;  /* 0x000000ffff077224 */ /* 0x000fe400078e0a07 */
[----:B------:R-:W-:Y:S01]  /*0df0*/  @!P0 IMAD.IADD R11, R11, 0x1, -R4 ;  /* 0x000000010b0b8824 */ /* 0x000fe200078e0a04 */
[----:B------:R-:W-:Y:S01]  /*0e00*/  ISETP.GT.U32.AND P5, PT, R4, R5, PT ;  /* 0x000000050400720c */ /* 0x000fe20003fa4070 */
[----:B------:R-:W-:Y:S01]  /*0e10*/  IMAD.HI.U32 R12, R6, R17, RZ ;  /* 0x00000011060c7227 */ /* 0x000fe200078e00ff */
[----:B------:R-:W-:-:S02]  /*0e20*/  ISETP.GE.AND P0, PT, R21, RZ, PT ;  /* 0x000000ff1500720c */ /* 0x000fc40003f06270 */
[----:B------:R-:W-:Y:S01]  /*0e30*/  IABS R21, R22 ;  /* 0x0000001600157213 */ /* 0x000fe20000000000 */
[C---:B------:R-:W-:Y:S01]  /*0e40*/  IMAD R7, R4.reuse, R7, R19 ;  /* 0x0000000704077224 */ /* 0x040fe200078e0213 */
[----:B------:R-:W-:Y:S01]  /*0e50*/  IABS R19, R20 ;  /* 0x0000001400137213 */ /* 0x000fe20000000000 */
[----:B------:R-:W-:Y:S02]  /*0e60*/  IMAD.MOV R14, RZ, RZ, -R12 ;  /* 0x000000ffff0e7224 */ /* 0x000fe400078e0a0c */
[----:B------:R-:W-:Y:S01]  /*0e70*/  @!P6 IMAD.IADD R15, R15, 0x1, -R4 ;  /* 0x000000010f0fe824 */ /* 0x000fe200078e0a04 */
[----:B------:R-:W-:Y:S01]  /*0e80*/  ISETP.GT.U32.AND P6, PT, R4, R7, PT ;  /* 0x000000070400720c */ /* 0x000fe20003fc4070 */
[----:B------:R-:W-:-:S04]  /*0e90*/  IMAD.HI.U32 R12, R6, R19, RZ ;  /* 0x00000013060c7227 */ /* 0x000fc800078e00ff */
[C---:B------:R-:W-:Y:S02]  /*0ea0*/  IMAD R17, R4.reuse, R14, R17 ;  /* 0x0000000e04117224 */ /* 0x040fe400078e0211 */
[----:B------:R-:W-:Y:S02]  /*0eb0*/  IMAD.MOV R14, RZ, RZ, -R12 ;  /* 0x000000ffff0e7224 */ /* 0x000fe400078e0a0c */
[--C-:B------:R-:W-:Y:S01]  /*0ec0*/  @!P5 IMAD.IADD R5, R5, 0x1, -R4.reuse ;  /* 0x000000010505d824 */ /* 0x100fe200078e0a04 */
[C---:B------:R-:W-:Y:S01]  /*0ed0*/  ISETP.GT.U32.AND P5, PT, R4.reuse, R17, PT ;  /* 0x000000110400720c */ /* 0x040fe20003fa4070 */
[----:B------:R-:W-:Y:S02]  /*0ee0*/  IMAD R19, R4, R14, R19 ;  /* 0x0000000e04137224 */ /* 0x000fe400078e0213 */
[----:B------:R-:W-:Y:S02]  /*0ef0*/  @!P6 IMAD.IADD R7, R7, 0x1, -R4 ;  /* 0x000000010707e824 */ /* 0x000fe400078e0a04 */
[----:B------:R-:W-:Y:S01]  /*0f00*/  IMAD.HI.U32 R12, R6, R21, RZ ;  /* 0x00000015060c7227 */ /* 0x000fe200078e00ff */
[----:B------:R-:W-:-:S03]  /*0f10*/  ISETP.GT.U32.AND P6, PT, R4, R19, PT ;  /* 0x000000130400720c */ /* 0x000fc60003fc4070 */
[----:B------:R-:W-:Y:S02]  /*0f20*/  IMAD.MOV R12, RZ, RZ, -R12 ;  /* 0x000000ffff0c7224 */ /* 0x000fe400078e0a0c */
[----:B------:R-:W-:-:S04]  /*0f30*/  IMAD.HI.U32 R14, R6, R23, RZ ;  /* 0x00000017060e7227 */ /* 0x000fc800078e00ff */
[--C-:B------:R-:W-:Y:S02]  /*0f40*/  @!P5 IMAD.IADD R17, R17, 0x1, -R4.reuse ;  /* 0x000000011111d824 */ /* 0x100fe400078e0a04 */
[C---:B------:R-:W-:Y:S02]  /*0f50*/  IMAD R21, R4.reuse, R12, R21 ;  /* 0x0000000c04157224 */ /* 0x040fe400078e0215 */
[----:B------:R-:W-:Y:S01]  /*0f60*/  IMAD.MOV.U32 R12, RZ, RZ, R9 ;  /* 0x000000ffff0c7224 */ /* 0x000fe200078e0009 */
[C---:B------:R-:W-:Y:S01]  /*0f70*/  ISETP.GT.U32.AND P5, PT, R4.reuse, R17, PT ;  /* 0x000000110400720c */ /* 0x040fe20003fa4070 */
[----:B------:R-:W-:Y:S02]  /*0f80*/  @!P6 IMAD.IADD R19, R19, 0x1, -R4 ;  /* 0x000000011313e824 */ /* 0x000fe400078e0a04 */
[----:B------:R-:W-:Y:S02]  /*0f90*/  IMAD.MOV R14, RZ, RZ, -R14 ;  /* 0x000000ffff0e7224 */ /* 0x000fe400078e0a0e */
[----:B------:R-:W-:Y:S01]  /*0fa0*/  @!P4 IMAD.MOV R12, RZ, RZ, -R12 ;  /* 0x000000ffff0cc224 */ /* 0x000fe200078e0a0c */
[----:B------:R-:W-:Y:S01]  /*0fb0*/  ISETP.GT.U32.AND P4, PT, R4, R7, PT ;  /* 0x000000070400720c */ /* 0x000fe20003f84070 */
[----:B------:R-:W-:Y:S01]  /*0fc0*/  IMAD.HI.U32 R9, R6, R25, RZ ;  /* 0x0000001906097227 */ /* 0x000fe200078e00ff */
[----:B------:R-:W-:-:S03]  /*0fd0*/  ISETP.GT.U32.AND P6, PT, R4, R19, PT ;  /* 0x000000130400720c */ /* 0x000fc60003fc4070 */
[C---:B------:R-:W-:Y:S02]  /*0fe0*/  IMAD R23, R4.reuse, R14, R23 ;  /* 0x0000000e04177224 */ /* 0x040fe400078e0217 */
[----:B------:R-:W-:Y:S02]  /*0ff0*/  IMAD.MOV R9, RZ, RZ, -R9 ;  /* 0x000000ffff097224 */ /* 0x000fe400078e0a09 */
[----:B------:R-:W-:Y:S01]  /*1000*/  @!P5 IMAD.IADD R17, R17, 0x1, -R4 ;  /* 0x000000011111d824 */ /* 0x000fe200078e0a04 */
[C---:B------:R-:W-:Y:S01]  /*1010*/  ISETP.GT.U32.AND P5, PT, R4.reuse, R23, PT ;  /* 0x000000170400720c */ /* 0x040fe20003fa4070 */
[----:B------:R-:W-:Y:S02]  /*1020*/  IMAD R25, R4, R9, R25 ;  /* 0x0000000904197224 */ /* 0x000fe400078e0219 */
[----:B------:R-:W-:-:S04]  /*1030*/  IMAD.HI.U32 R9, R6, R27, RZ ;  /* 0x0000001b06097227 */ /* 0x000fc800078e00ff */
[--C-:B------:R-:W-:Y:S01]  /*1040*/  @!P4 IMAD.IADD R7, R7, 0x1, -R4.reuse ;  /* 0x000000010707c824 */ /* 0x100fe200078e0a04 */
[C---:B------:R-:W-:Y:S01]  /*1050*/  ISETP.GT.U32.AND P4, PT, R4.reuse, R21, PT ;  /* 0x000000150400720c */ /* 0x040fe20003f84070 */
[--C-:B------:R-:W-:Y:S01]  /*1060*/  @!P6 IMAD.IADD R19, R19, 0x1, -R4.reuse ;  /* 0x000000011313e824 */ /* 0x100fe200078e0a04 */
[----:B------:R-:W-:Y:S01]  /*1070*/  ISETP.GT.U32.AND P6, PT, R4, R25, PT ;  /* 0x000000190400720c */ /* 0x000fe20003fc4070 */
[----:B------:R-:W-:Y:S02]  /*1080*/  IMAD.MOV R9, RZ, RZ, -R9 ;  /* 0x000000ffff097224 */ /* 0x000fe400078e0a09 */
[----:B------:R-:W-:Y:S01]  /*1090*/  @!P5 IMAD.IADD R23, R23, 0x1, -R4 ;  /* 0x000000011717d824 */ /* 0x000fe200078e0a04 */
[----:B------:R-:W-:Y:S01]  /*10a0*/  ISETP.GE.AND P5, PT, R18, RZ, PT ;  /* 0x000000ff1200720c */ /* 0x000fe20003fa6270 */
[----:B------:R-:W-:Y:S01]  /*10b0*/  IMAD R27, R4, R9, R27 ;  /* 0x00000009041b7224 */ /* 0x000fe200078e021b */
[----:B------:R-:W-:Y:S01]  /*10c0*/  LOP3.LUT R18, R53, 0x1c00, RZ, 0xc0, !PT ;  /* 0x00001c0035127812 */ /* 0x000fe200078ec0ff */
[----:B------:R-:W-:-:S04]  /*10d0*/  IMAD.HI.U32 R9, R6, R29, RZ ;  /* 0x0000001d06097227 */ /* 0x000fc800078e00ff */
[----:B------:R-:W-:Y:S01]  /*10e0*/  @!P2 IMAD.MOV R15, RZ, RZ, -R15 ;  /* 0x000000ffff0fa224 */ /* 0x000fe200078e0a0f */
[----:B------:R-:W-:Y:S01]  /*10f0*/  ISETP.GT.U32.AND P2, PT, R4, R23, PT ;  /* 0x000000170400720c */ /* 0x000fe20003f44070 */
[----:B------:R-:W-:-:S04]  /*1100*/  IMAD.HI.U32 R14, R6, R33, RZ ;  /* 0x00000021060e7227 */ /* 0x000fc800078e00ff */
[----:B------:R-:W-:Y:S02]  /*1110*/  IMAD.MOV R9, RZ, RZ, -R9 ;  /* 0x000000ffff097224 */ /* 0x000fe400078e0a09 */
[----:B------:R-:W-:-:S04]  /*1120*/  IMAD.HI.U32 R6, R6, R31, RZ ;  /* 0x0000001f06067227 */ /* 0x000fc800078e00ff */
[--C-:B------:R-:W-:Y:S01]  /*1130*/  @!P4 IMAD.IADD R21, R21, 0x1, -R4.reuse ;  /* 0x000000011515c824 */ /* 0x100fe200078e0a04 */
[----:B------:R-:W-:Y:S01]  /*1140*/  ISETP.GT.U32.AND P4, PT, R4, R27, PT ;  /* 0x0000001b0400720c */ /* 0x000fe20003f84070 */
[----:B------:R-:W-:Y:S01]  /*1150*/  @!P6 IMAD.IADD R25, R25, 0x1, -R4 ;  /* 0x000000011919e824 */ /* 0x000fe200078e0a04 */
[----:B------:R-:W-:Y:S01]  /*1160*/  ISETP.GE.AND P6, PT, R20, RZ, PT ;  /* 0x000000ff1400720c */ /* 0x000fe20003fc6270 */
[C---:B------:R-:W-:Y:S02]  /*1170*/  IMAD R29, R4.reuse, R9, R29 ;  /* 0x00000009041d7224 */ /* 0x040fe400078e021d */
[----:B------:R-:W-:Y:S02]  /*1180*/  IMAD.MOV R9, RZ, RZ, -R6 ;  /* 0x000000ffff097224 */ /* 0x000fe400078e0a06 */
[----:B------:R-:W-:Y:S01]  /*1190*/  @!P3 IMAD.MOV R11, RZ, RZ, -R11 ;  /* 0x000000ffff0bb224 */ /* 0x000fe200078e0a0b */
[----:B------:R-:W-:Y:S01]  /*11a0*/  ISETP.GT.U32.AND P3, PT, R4, R21, PT ;  /* 0x000000150400720c */ /* 0x000fe20003f64070 */
[----:B------:R-:W-:-:S02]  /*11b0*/  IMAD.MOV R14, RZ, RZ, -R14 ;  /* 0x000000ffff0e7224 */ /* 0x000fc400078e0a0e */
[C---:B------:R-:W-:Y:S02]  /*11c0*/  IMAD R31, R4.reuse, R9, R31 ;  /* 0x00000009041f7224 */ /* 0x040fe400078e021f */
[C---:B------:R-:W-:Y:S02]  /*11d0*/  IMAD R33, R4.reuse, R14, R33 ;  /* 0x0000000e04217224 */ /* 0x040fe400078e0221 */
[--C-:B------:R-:W-:Y:S01]  /*11e0*/  @!P2 IMAD.IADD R23, R23, 0x1, -R4.reuse ;  /* 0x000000011717a824 */ /* 0x100fe200078e0a04 */
[C---:B------:R-:W-:Y:S01]  /*11f0*/  ISETP.GT.U32.AND P2, PT, R4.reuse, R31, PT ;  /* 0x0000001f0400720c */ /* 0x040fe20003f44070 */
[--C-:B------:R-:W-:Y:S01]  /*1200*/  @!P4 IMAD.IADD R27, R27, 0x1, -R4.reuse ;  /* 0x000000011b1bc824 */ /* 0x100fe200078e0a04 */
[C---:B------:R-:W-:Y:S01]  /*1210*/  ISETP.GT.U32.AND P4, PT, R4.reuse, R33, PT ;  /* 0x000000210400720c */ /* 0x040fe20003f84070 */
[----:B------:R-:W-:Y:S01]  /*1220*/  @!P6 IMAD.MOV R19, RZ, RZ, -R19 ;  /* 0x000000ffff13e224 */ /* 0x000fe200078e0a13 */
[----:B------:R-:W-:Y:S01]  /*1230*/  ISETP.GT.U32.AND P6, PT, R4, R29, PT ;  /* 0x0000001d0400720c */ /* 0x000fe20003fc4070 */
[----:B------:R-:W-:Y:S01]  /*1240*/  @!P3 IMAD.IADD R21, R21, 0x1, -R4 ;  /* 0x000000011515b824 */ /* 0x000fe200078e0a04 */
[----:B------:R-:W-:Y:S01]  /*1250*/  ISETP.GE.AND P3, PT, R22, RZ, PT ;  /* 0x000000ff1600720c */ /* 0x000fe20003f66270 */
[----:B------:R-:W-:Y:S01]  /*1260*/  IMAD.MOV.U32 R6, RZ, RZ, R5 ;  /* 0x000000ffff067224 */ /* 0x000fe200078e0005 */
[----:B------:R-:W-:Y:S01]  /*1270*/  SHF.R.S32.HI R5, RZ, 0x2, R2 ;  /* 0x00000002ff057819 */ /* 0x000fe20000011402 */
[----:B------:R-:W-:-:S02]  /*1280*/  IMAD.MOV.U32 R14, RZ, RZ, R7 ;  /* 0x000000ffff0e7224 */ /* 0x000fc400078e0007 */
[----:B------:R-:W-:Y:S01]  /*1290*/  @!P1 IMAD.MOV R6, RZ, RZ, -R6 ;  /* 0x000000ffff069224 */ /* 0x000fe200078e0a06 */
[----:B------:R-:W-:Y:S01]  /*12a0*/  ISETP.GT.U32.AND P1, PT, R4, R25, PT ;  /* 0x000000190400720c */ /* 0x000fe20003f24070 */
[--C-:B------:R-:W-:Y:S01]  /*12b0*/  @!P2 IMAD.IADD R31, R31, 0x1, -R4.reuse ;  /* 0x000000011f1fa824 */ /* 0x100fe200078e0a04 */
[----:B------:R-:W-:Y:S01]  /*12c0*/  SGXT R5, R5, 0x1 ;  /* 0x000000010505781a */ /* 0x000fe20000000200 */
[--C-:B------:R-:W-:Y:S01]  /*12d0*/  @!P4 IMAD.IADD R33, R33, 0x1, -R4.reuse ;  /* 0x000000012121c824 */ /* 0x100fe200078e0a04 */
[----:B------:R-:W-:Y:S01]  /*12e0*/  ISETP.GE.AND P4, PT, R28, RZ, PT ;  /* 0x000000ff1c00720c */ /* 0x000fe20003f86270 */
[----:B------:R-:W-:Y:S01]  /*12f0*/  @!P6 IMAD.IADD R29, R29, 0x1, -R4 ;  /* 0x000000011d1de824 */ /* 0x000fe200078e0a04 */
[C---:B------:R-:W-:Y:S01]  /*1300*/  ISETP.GT.U32.AND P2, PT, R4.reuse, R31, PT ;  /* 0x0000001f0400720c */ /* 0x040fe20003f44070 */
[----:B------:R-:W-:Y:S01]  /*1310*/  @!P0 IMAD.MOV R14, RZ, RZ, -R14 ;  /* 0x000000ffff0e8224 */ /* 0x000fe200078e0a0e */
[C---:B------:R-:W-:Y:S01]  /*1320*/  ISETP.GT.U32.AND P0, PT, R4.reuse, R27, PT ;  /* 0x0000001b0400720c */ /* 0x040fe20003f04070 */
[----:B------:R-:W-:Y:S01]  /*1330*/  @!P3 IMAD.MOV R21, RZ, RZ, -R21 ;  /* 0x000000ffff15b224 */ /* 0x000fe200078e0a15 */
[C---:B------:R-:W-:Y:S01]  /*1340*/  ISETP.GT.U32.AND P6, PT, R4.reuse, R33, PT ;  /* 0x000000210400720c */ /* 0x040fe20003fc4070 */
[----:B------:R-:W-:Y:S01]  /*1350*/  @!P5 IMAD.MOV R17, RZ, RZ, -R17 ;  /* 0x000000ffff11d224 */ /* 0x000fe200078e0a11 */
[----:B------:R-:W-:Y:S01]  /*1360*/  ISETP.GT.U32.AND P3, PT, R4, R29, PT ;  /* 0x0000001d0400720c */ /* 0x000fe20003f64070 */
[----:B------:R-:W-:Y:S01]  /*1370*/  @!P1 IMAD.IADD R25, R25, 0x1, -R4 ;  /* 0x0000000119199824 */ /* 0x000fe200078e0a04 */
[----:B------:R-:W-:Y:S01]  /*1380*/  ISETP.GE.AND P5, PT, R16, RZ, PT ;  /* 0x000000ff1000720c */ /* 0x000fe20003fa6270 */
[----:B------:R-:W-:Y:S01]  /*1390*/  IMAD R9, R55, 0x10, R18 ;  /* 0x0000001037097824 */ /* 0x000fe200078e0212 */
[----:B------:R-:W-:Y:S01]  /*13a0*/  LOP3.LUT R16, R5, 0x90, RZ, 0xc0, !PT ;  /* 0x0000009005107812 */ /* 0x000fe200078ec0ff */
[----:B------:R-:W-:Y:S01]  /*13b0*/  IMAD.SHL.U32 R7, R2, 0x10, RZ ;  /* 0x0000001002077824 */ /* 0x000fe200078e00ff */
[----:B------:R-:W-:Y:S01]  /*13c0*/  ISETP.GE.AND P1, PT, R24, RZ, PT ;  /* 0x000000ff1800720c */ /* 0x000fe20003f26270 */
[--C-:B------:R-:W-:Y:S01]  /*13d0*/  @!P2 IMAD.IADD R31, R31, 0x1, -R4.reuse ;  /* 0x000000011f1fa824 */ /* 0x100fe200078e0a04 */
[----:B------:R-:W-:Y:S01]  /*13e0*/  LOP3.LUT R5, R16, 0x60, R53, 0xf8, !PT ;  /* 0x0000006010057812 */ /* 0x000fe200078ef835 */
[----:B------:R-:W-:Y:S01]  /*13f0*/  @!P0 IMAD.IADD R27, R27, 0x1, -R4 ;  /* 0x000000011b1b8824 */ /* 0x000fe200078e0a04 */
[----:B------:R-:W-:Y:S01]  /*1400*/  LOP3.LUT R16, R9, 0x30, R52, 0x78, !PT ;  /* 0x0000003009107812 */ /* 0x000fe200078e7834 */
[--C-:B------:R-:W-:Y:S01]  /*1410*/  @!P6 IMAD.IADD R33, R33, 0x1, -R4.reuse ;  /* 0x000000012121e824 */ /* 0x100fe200078e0a04 */
[----:B------:R-:W-:Y:S01]  /*1420*/  ISETP.NE.AND P2, PT, R13, RZ, PT ;  /* 0x000000ff0d00720c */ /* 0x000fe20003f45270 */
[----:B------:R-:W-:Y:S01]  /*1430*/  @!P3 IMAD.IADD R29, R29, 0x1, -R4 ;  /* 0x000000011d1db824 */ /* 0x000fe200078e0a04 */
[----:B------:R-:W-:Y:S01]  /*1440*/  LOP3.LUT R9, RZ, R13, RZ, 0x33, !PT ;  /* 0x0000000dff097212 */ /* 0x000fe200078e33ff */
[----:B------:R-:W-:Y:S01]  /*1450*/  @!P4 IMAD.MOV R27, RZ, RZ, -R27 ;  /* 0x000000ffff1bc224 */ /* 0x000fe200078e0a1b */
[----:B------:R-:W-:Y:S01]  /*1460*/  ISETP.GE.AND P0, PT, R26, RZ, PT ;  /* 0x000000ff1a00720c */ /* 0x000fe20003f06270 */
[----:B------:R-:W-:Y:S01]  /*1470*/  IMAD R55, R55, 0x80, R16 ;  /* 0x0000008037377824 */ /* 0x000fe200078e0210 */
[----:B------:R-:W-:Y:S01]  /*1480*/  ISETP.GE.AND P6, PT, R30, RZ, PT ;  /* 0x000000ff1e00720c */ /* 0x000fe20003fc6270 */
[----:B------:R-:W-:Y:S01]  /*1490*/  @!P1 IMAD.MOV R23, RZ, RZ, -R23 ;  /* 0x000000ffff179224 */ /* 0x000fe200078e0a17 */
[----:B------:R-:W-:Y:S01]  /*14a0*/  ISETP.GE.AND P3, PT, R32, RZ, PT ;  /* 0x000000ff2000720c */ /* 0x000fe20003f66270 */
[----:B------:R-:W-:Y:S01]  /*14b0*/  @!P5 IMAD.MOV R33, RZ, RZ, -R33 ;  /* 0x000000ffff21d224 */ /* 0x000fe200078e0a21 */
[----:B------:R-:W-:Y:S01]  /*14c0*/  SEL R12, R9, R12, !P2 ;  /* 0x0000000c090c7207 */ /* 0x000fe20005000000 */
[----:B------:R-:W0:Y:S01]  /*14d0*/  LDC R16, c[0x0][0x3ac] ;  /* 0x0000eb00ff107b82 */ /* 0x000e220000000800 */
[----:B------:R-:W-:-:S02]  /*14e0*/  LOP3.LUT R56, R5, 0x10, R52, 0x78, !PT ;  /* 0x0000001005387812 */ /* 0x000fc400078e7834 */
[----:B------:R-:W-:Y:S01]  /*14f0*/  LOP3.LUT R5, R51, 0x10, RZ, 0xfc, !PT ;  /* 0x0000001033057812 */ /* 0x000fe200078efcff */
[----:B------:R-:W-:Y:S01]  /*1500*/  IMAD R12, R12, UR5, RZ ;  /* 0x000000050c0c7c24 */ /* 0x000fe2000f8e02ff */
[----:B------:R-:W-:Y:S01]  /*1510*/  LOP3.LUT R7, R7, 0x100, RZ, 0xc0, !PT ;  /* 0x0000010007077812 */ /* 0x000fe200078ec0ff */
[----:B------:R-:W-:Y:S01]  /*1520*/  @!P0 IMAD.MOV R25, RZ, RZ, -R25 ;  /* 0x000000ffff198224 */ /* 0x000fe200078e0a19 */
[----:B------:R-:W-:Y:S01]  /*1530*/  SEL R17, R9, R17, !P2 ;  /* 0x0000001109117207 */ /* 0x000fe20005000000 */
[----:B------:R-:W-:Y:S01]  /*1540*/  IMAD R5, R5, R62, RZ ;  /* 0x0000003e05057224 */ /* 0x000fe200078e02ff */
[----:B---3--:R-:W-:Y:S01]  /*1550*/  LEA R57, P1, R65, UR12, 0x1 ;  /* 0x0000000c41397c11 */ /* 0x008fe2000f8208ff */
[----:B------:R-:W-:Y:S01]  /*1560*/  @!P6 IMAD.MOV R29, RZ, RZ, -R29 ;  /* 0x000000ffff1de224 */ /* 0x000fe200078e0a1d */
[----:B------:R-:W-:Y:S01]  /*1570*/  IADD3 R56, PT, PT, R56, UR4, R7 ;  /* 0x0000000438387c10 */ /* 0x000fe2000fffe007 */
[----:B------:R-:W-:Y:S01]  /*1580*/  IMAD R17, R17, UR5, RZ ;  /* 0x0000000511117c24 */ /* 0x000fe2000f8e02ff */
[----:B------:R-:W-:Y:S01]  /*1590*/  SEL R8, R9, R8, !P2 ;  /* 0x0000000809087207 */ /* 0x000fe20005000000 */
[----:B------:R-:W-:Y:S01]  /*15a0*/  @!P3 IMAD.MOV R31, RZ, RZ, -R31 ;  /* 0x000000ffff1fb224 */ /* 0x000fe200078e0a1f */
[----:B------:R-:W-:-:S02]  /*15b0*/  LOP3.LUT R7, R51, 0x20, RZ, 0xfc, !PT ;  /* 0x0000002033077812 */ /* 0x000fc400078efcff */
[----:B------:R-:W-:Y:S01]  /*15c0*/  SEL R15, R9, R15, !P2 ;  /* 0x0000000f090f7207 */ /* 0x000fe20005000000 */
[----:B------:R-:W-:Y:S01]  /*15d0*/  IMAD R8, R8, UR5, RZ ;  /* 0x0000000508087c24 */ /* 0x000fe2000f8e02ff */
[----:B------:R-:W-:Y:S01]  /*15e0*/  LEA.HI.X.SX32 R65, R65, UR13, 0x1, P1 ;  /* 0x0000000d41417c11 */ /* 0x000fe200088f0eff */
[----:B------:R-:W-:Y:S01]  /*15f0*/  IMAD R7, R7, R62, RZ ;  /* 0x0000003e07077224 */ /* 0x000fe200078e02ff */
[----:B------:R-:W-:Y:S01]  /*1600*/  SEL R27, R9, R27, !P2 ;  /* 0x0000001b091b7207 */ /* 0x000fe20005000000 */
[----:B------:R-:W-:Y:S01]  /*1610*/  IMAD R15, R15, UR5, RZ ;  /* 0x000000050f0f7c24 */ /* 0x000fe2000f8e02ff */
[----:B------:R-:W-:Y:S01]  /*1620*/  LEA R78, P1, R12, UR14, 0x1 ;  /* 0x0000000e0c4e7c11 */ /* 0x000fe2000f8208ff */
[----:B0-----:R-:W-:Y:S01]  /*1630*/  IMAD R71, R71, R16, RZ ;  /* 0x0000001047477224 */ /* 0x001fe200078e02ff */
[----:B------:R-:W-:Y:S01]  /*1640*/  SEL R6, R9, R6, !P2 ;  /* 0x0000000609067207 */ /* 0x000fe20005000000 */
[----:B------:R-:W-:Y:S01]  /*1650*/  IMAD R4, R27, UR5, RZ ;  /* 0x000000051b047c24 */ /* 0x000fe2000f8e02ff */
[----:B------:R-:W-:Y:S01]  /*1660*/  SEL R14, R9, R14, !P2 ;  /* 0x0000000e090e7207 */ /* 0x000fe20005000000 */
[----:B------:R-:W-:Y:S01]  /*1670*/  IMAD.SHL.U32 R75, R16, 0x40, RZ ;  /* 0x00000040104b7824 */ /* 0x000fe200078e00ff */
[----:B------:R-:W-:Y:S01]  /*1680*/  LEA R61, P3, R5, UR12, 0x1 ;  /* 0x0000000c053d7c11 */ /* 0x000fe2000f8608ff */
[----:B------:R-:W-:Y:S01]  /*1690*/  IMAD R6, R6, UR5, RZ ;  /* 0x0000000506067c24 */ /* 0x000fe2000f8e02ff */
[C---:B------:R-:W-:Y:S01]  /*16a0*/  SEL R11, R9.reuse, R11, !P2 ;  /* 0x0000000b090b7207 */ /* 0x040fe20005000000 */
[----:B------:R-:W-:Y:S01]  /*16b0*/  IMAD R14, R14, UR5, RZ ;  /* 0x000000050e0e7c24 */ /* 0x000fe2000f8e02ff */
[----:B------:R-:W-:Y:S01]  /*16c0*/  SEL R21, R9, R21, !P2 ;  /* 0x0000001509157207 */ /* 0x000fe20005000000 */
[----:B------:R-:W-:Y:S01]  /*16d0*/  IMAD.SHL.U32 R62, R62, 0x40, RZ ;  /* 0x000000403e3e7824 */ /* 0x000fe200078e00ff */
[----:B------:R-:W-:Y:S01]  /*16e0*/  LEA.HI.X.SX32 R79, R12, UR15, 0x1, P1 ;  /* 0x0000000f0c4f7c11 */ /* 0x000fe200088f0eff */
[----:B------:R-:W-:Y:S01]  /*16f0*/  IMAD R11, R11, UR5, RZ ;  /* 0x000000050b0b7c24 */ /* 0x000fe2000f8e02ff */
[----:B------:R-:W-:Y:S01]  /*1700*/  LEA R48, P1, R17, UR14, 0x1 ;  /* 0x0000000e11307c11 */ /* 0x000fe2000f8208ff */
[----:B------:R-:W-:Y:S01]  /*1710*/  IMAD R39, R21, UR5, RZ ;  /* 0x0000000515277c24 */ /* 0x000fe2000f8e02ff */
[----:B------:R-:W-:-:S02]  /*1720*/  SEL R10, R9, R10, !P2 ;  /* 0x0000000a090a7207 */ /* 0x000fc40005000000 */
[C---:B------:R-:W-:Y:S02]  /*1730*/  SEL R19, R9.reuse, R19, !P2 ;  /* 0x0000001309137207 */ /* 0x040fe40005000000 */
[C---:B------:R-:W-:Y:S01]  /*1740*/  SEL R23, R9.reuse, R23, !P2 ;  /* 0x0000001709177207 */ /* 0x040fe20005000000 */
[----:B------:R-:W-:Y:S01]  /*1750*/  IMAD R10, R10, UR5, RZ ;  /* 0x000000050a0a7c24 */ /* 0x000fe2000f8e02ff */
[----:B------:R-:W-:Y:S01]  /*1760*/  SEL R25, R9, R25, !P2 ;  /* 0x0000001909197207 */ /* 0x000fe20005000000 */
[----:B------:R-:W-:Y:S01]  /*1770*/  IMAD R19, R19, UR5, RZ ;  /* 0x0000000513137c24 */ /* 0x000fe2000f8e02ff */
[----:B------:R-:W-:Y:S01]  /*1780*/  SEL R29, R9, R29, !P2 ;  /* 0x0000001d091d7207 */ /* 0x000fe20005000000 */
[----:B------:R-:W-:Y:S01]  /*1790*/  IMAD R23, R23, UR5, RZ ;  /* 0x0000000517177c24 */ /* 0x000fe2000f8e02ff */
[----:B------:R-:W-:Y:S01]  /*17a0*/  SEL R31, R9, R31, !P2 ;  /* 0x0000001f091f7207 */ /* 0x000fe20005000000 */
[----:B------:R-:W-:Y:S01]  /*17b0*/  IMAD R25, R25, UR5, RZ ;  /* 0x0000000519197c24 */ /* 0x000fe2000f8e02ff */
[----:B------:R-:W-:-:S02]  /*17c0*/  LEA.HI.X.SX32 R69, R5, UR13, 0x1, P3 ;  /* 0x0000000d05457c11 */ /* 0x000fc400098f0eff */
[----:B------:R-:W-:Y:S01]  /*17d0*/  SEL R9, R9, R33, !P2 ;  /* 0x0000002109097207 */ /* 0x000fe20005000000 */
[----:B------:R-:W-:Y:S01]  /*17e0*/  IMAD R5, R31, UR5, RZ ;  /* 0x000000051f057c24 */ /* 0x000fe2000f8e02ff */
[----:B------:R-:W-:Y:S01]  /*17f0*/  LEA R20, P3, R8, UR14, 0x1 ;  /* 0x0000000e08147c11 */ /* 0x000fe2000f8608ff */
[----:B------:R-:W-:Y:S01]  /*1800*/  IMAD R33, R29, UR5, RZ ;  /* 0x000000051d217c24 */ /* 0x000fe2000f8e02ff */
[----:B------:R-:W-:Y:S01]  /*1810*/  LEA R59, P2, R7, UR12, 0x1 ;  /* 0x0000000c073b7c11 */ /* 0x000fe2000f8408ff */
[----:B------:R-:W-:Y:S01]  /*1820*/  IMAD R9, R9, UR5, RZ ;  /* 0x0000000509097c24 */ /* 0x000fe2000f8e02ff */
[----:B------:R-:W-:Y:S01]  /*1830*/  LEA R40, P4, R15, UR14, 0x1 ;  /* 0x0000000e0f287c11 */ /* 0x000fe2000f8808ff */
[----:B------:R-:W0:Y:S01]  /*1840*/  LDCU UR5, c[0x0][0x3a0] ;  /* 0x00007400ff0577ac */ /* 0x000e220008000800 */
[----:B------:R-:W-:Y:S02]  /*1850*/  LEA.HI.X.SX32 R49, R17, UR15, 0x1, P1 ;  /* 0x0000000f11317c11 */ /* 0x000fe400088f0eff */
[----:B------:R-:W-:-:S02]  /*1860*/  LEA R30, P1, R4, UR14, 0x1 ;  /* 0x0000000e041e7c11 */ /* 0x000fc4000f8208ff */
[----:B------:R-:W-:Y:S02]  /*1870*/  LEA.HI.X.SX32 R21, R8, UR15, 0x1, P3 ;  /* 0x0000000f08157c11 */ /* 0x000fe400098f0eff */
[----:B------:R-:W-:Y:S02]  /*1880*/  LEA.HI.X.SX32 R67, R7, UR13, 0x1, P2 ;  /* 0x0000000d07437c11 */ /* 0x000fe400090f0eff */
[----:B------:R-:W-:Y:S02]  /*1890*/  LEA R44, P5, R6, UR14, 0x1 ;  /* 0x0000000e062c7c11 */ /* 0x000fe4000f8a08ff */
[----:B------:R-:W-:Y:S02]  /*18a0*/  LEA R46, P3, R14, UR14, 0x1 ;  /* 0x0000000e0e2e7c11 */ /* 0x000fe4000f8608ff */
[----:B------:R-:W-:Y:S02]  /*18b0*/  LEA.HI.X.SX32 R41, R15, UR15, 0x1, P4 ;  /* 0x0000000f0f297c11 */ /* 0x000fe4000a0f0eff */
[----:B------:R-:W-:-:S02]  /*18c0*/  LEA R42, P2, R11, UR14, 0x1 ;  /* 0x0000000e0b2a7c11 */ /* 0x000fc4000f8408ff */
[----:B------:R-:W-:Y:S02]  /*18d0*/  LEA R38, P4, R39, UR14, 0x1 ;  /* 0x0000000e27267c11 */ /* 0x000fe4000f8808ff */
[----:B------:R-:W-:Y:S02]  /*18e0*/  LEA.HI.X.SX32 R31, R4, UR15, 0x1, P1 ;  /* 0x0000000f041f7c11 */ /* 0x000fe400088f0eff */
[----:B------:R-:W-:Y:S02]  /*18f0*/  SHF.R.S32.HI R4, RZ, 0x6, R2 ;  /* 0x00000006ff047819 */ /* 0x000fe40000011402 */
[----:B------:R-:W-:Y:S02]  /*1900*/  LOP3.LUT R2, R2, 0xc0, RZ, 0xc0, !PT ;  /* 0x000000c002027812 */ /* 0x000fe400078ec0ff */
[----:B------:R-:W-:Y:S02]  /*1910*/  LEA.HI.X.SX32 R45, R6, UR15, 0x1, P5 ;  /* 0x0000000f062d7c11 */ /* 0x000fe4000a8f0eff */
[----:B------:R-:W-:-:S02]  /*1920*/  LEA.HI.X.SX32 R47, R14, UR15, 0x1, P3 ;  /* 0x0000000f0e2f7c11 */ /* 0x000fc400098f0eff */
[----:B------:R-:W-:Y:S02]  /*1930*/  LEA.HI.X.SX32 R43, R11, UR15, 0x1, P2 ;  /* 0x0000000f0b2b7c11 */ /* 0x000fe400090f0eff */
[----:B------:R-:W-:Y:S02]  /*1940*/  LEA R28, P5, R23, UR14, 0x1 ;  /* 0x0000000e171c7c11 */ /* 0x000fe4000f8a08ff */
[----:B------:R-:W-:Y:S02]  /*1950*/  LEA R26, P3, R25, UR14, 0x1 ;  /* 0x0000000e191a7c11 */ /* 0x000fe4000f8608ff */
[----:B------:R-:W-:Y:S02]  /*1960*/  LEA.HI.X.SX32 R39, R39, UR15, 0x1, P4 ;  /* 0x0000000f27277c11 */ /* 0x000fe4000a0f0eff */
[----:B------:R-:W-:Y:S02]  /*1970*/  LEA R36, P2, R19, UR14, 0x1 ;  /* 0x0000000e13247c11 */ /* 0x000fe4000f8408ff */
[----:B------:R-:W-:-:S02]  /*1980*/  LEA R24, P4, R5, UR14, 0x1 ;  /* 0x0000000e05187c11 */ /* 0x000fc4000f8808ff */
[----:B------:R-:W-:Y:S02]  /*1990*/  SGXT R4, R4, 0x1 ;  /* 0x000000010404781a */ /* 0x000fe40000000200 */
[----:B------:R-:W-:Y:S01]  /*19a0*/  SHF.R.U32.HI R7, RZ, 0x2, R2 ;  /* 0x00000002ff077819 */ /* 0x000fe20000011602 */
[----:B------:R-:W-:Y:S01]  /*19b0*/  IMAD.WIDE R2, R3, 0x2, RZ ;  /* 0x0000000203027825 */ /* 0x000fe200078e02ff */
[----:B------:R-:W-:Y:S02]  /*19c0*/  LEA.HI.X.SX32 R29, R23, UR15, 0x1, P5 ;  /* 0x0000000f171d7c11 */ /* 0x000fe4000a8f0eff */
[----:B------:R-:W-:Y:S02]  /*19d0*/  LEA.HI.X.SX32 R27, R25, UR15, 0x1, P3 ;  /* 0x0000000f191b7c11 */ /* 0x000fe400098f0eff */
[----:B------:R-:W-:Y:S02]  /*19e0*/  LEA R76, P6, R10, UR14, 0x1 ;  /* 0x0000000e0a4c7c11 */ /* 0x000fe4000f8c08ff */
[----:B------:R-:W-:-:S02]  /*19f0*/  LEA.HI.X.SX32 R37, R19, UR15, 0x1, P2 ;  /* 0x0000000f13257c11 */ /* 0x000fc400090f0eff */
[----:B------:R-:W-:Y:S02]  /*1a00*/  LEA R34, P5, R9, UR14, 0x1 ;  /* 0x0000000e09227c11 */ /* 0x000fe4000f8a08ff */
[----:B------:R-:W-:Y:S02]  /*1a10*/  LEA.HI.X.SX32 R25, R5, UR15, 0x1, P4 ;  /* 0x0000000f05197c11 */ /* 0x000fe4000a0f0eff */
[----:B------:R-:W-:Y:S02]  /*1a20*/  LEA R63, P0, R73, UR12, 0x1 ;  /* 0x0000000c493f7c11 */ /* 0x000fe4000f8008ff */
[----:B------:R-:W-:Y:S02]  /*1a30*/  LEA R32, P2, R33, UR14, 0x1 ;  /* 0x0000000e21207c11 */ /* 0x000fe4000f8408ff */
[----:B------:R-:W-:Y:S02]  /*1a40*/  LOP3.LUT R5, R4, 0x90, RZ, 0xc0, !PT ;  /* 0x0000009004057812 */ /* 0x000fe400078ec0ff */
[----:B------:R-:W-:-:S02]  /*1a50*/  LOP3.LUT R60, R7, 0x1fe, R52, 0x78, !PT ;  /* 0x000001fe073c7812 */ /* 0x000fc400078e7834 */
[----:B------:R-:W-:Y:S02]  /*1a60*/  LEA.HI.X.SX32 R77, R10, UR15, 0x1, P6 ;  /* 0x0000000f0a4d7c11 */ /* 0x000fe4000b0f0eff */
[----:B------:R-:W-:Y:S02]  /*1a70*/  CS2R R10, SRZ ;  /* 0x00000000000a7805 */ /* 0x000fe4000001ff00 */
[----:B------:R-:W-:Y:S02]  /*1a80*/  LEA.HI.X.SX32 R35, R9, UR15, 0x1, P5 ;  /* 0x0000000f09237c11 */ /* 0x000fe4000a8f0eff */
[----:B------:R-:W-:Y:S02]  /*1a90*/  CS2R R8, SRZ ;  /* 0x0000000000087805 */ /* 0x000fe4000001ff00 */
[----:B------:R-:W-:Y:S02]  /*1aa0*/  LEA.HI.X.SX32 R33, R33, UR15, 0x1, P2 ;  /* 0x0000000f21217c11 */ /* 0x000fe400090f0eff */
[----:B------:R-:W-:-:S02]  /*1ab0*/  LEA.HI.X.SX32 R73, R73, UR13, 0x1, P0 ;  /* 0x0000000d49497c11 */ /* 0x000fc400080f0eff */
[----:B------:R-:W-:Y:S02]  /*1ac0*/  LOP3.LUT R53, R53, 0x60, RZ, 0xc0, !PT ;  /* 0x0000006035357812 */ /* 0x000fe400078ec0ff */
[----:B------:R-:W-:Y:S02]  /*1ad0*/  LOP3.LUT R66, R5, 0x17e, R52, 0x78, !PT ;  /* 0x0000017e05427812 */ /* 0x000fe400078e7834 */
[----:B------:R-:W-:Y:S02]  /*1ae0*/  LOP3.LUT R68, R60, 0x40, RZ, 0x3c, !PT ;  /* 0x000000403c447812 */ /* 0x000fe400078e3cff */
[----:B0-----:R-:W-:-:S07]  /*1af0*/  LOP3.LUT R58, R55, 0x40, RZ, 0x3c, !PT ;  /* 0x00000040373a7812 */ /* 0x001fce00078e3cff */
.L_x_1:
[----:B------:R-:W0:Y:S01]  /*1b00*/  S2R R4, SR_TID.X ;  /* 0x0000000000047919 */ /* 0x000e220000002100 */
[C---:B------:R-:W-:Y:S02]  /*1b10*/  ISETP.GE.AND P3, PT, R51.reuse, UR5, PT ;  /* 0x0000000533007c0c */ /* 0x040fe4000bf66270 */
[C---:B------:R-:W-:Y:S02]  /*1b20*/  IADD3 R12, P1, PT, R2.reuse, R63, RZ ;  /* 0x0000003f020c7210 */ /* 0x040fe40007f3e0ff */
[----:B------:R-:W-:Y:S02]  /*1b30*/  PRMT R87, RZ, 0x7610, R87 ;  /* 0x00007610ff577816 */ /* 0x000fe40000000057 */
[----:B------:R-:W-:Y:S01]  /*1b40*/  LOP3.LUT R5, R51, 0x10, RZ, 0xfc, !PT ;  /* 0x0000001033057812 */ /* 0x000fe200078efcff */
[----:B------:R-:W-:Y:S01]  /*1b50*/  IMAD.X R13, R3, 0x1, R73, P1 ;  /* 0x00000001030d7824 */ /* 0x000fe200008e0649 */
[----:B------:R-:W-:Y:S02]  /*1b60*/  IADD3 R6, P4, PT, R2, R61, RZ ;  /* 0x0000003d02067210 */ /* 0x000fe40007f9e0ff */
[----:B------:R-:W-:-:S02]  /*1b70*/  ISETP.GE.AND P0, PT, R5, UR5, PT ;  /* 0x0000000505007c0c */ /* 0x000fc4000bf06270 */
[----:B------:R-:W-:Y:S01]  /*1b80*/  LOP3.LUT R5, R51, 0x20, RZ, 0xfc, !PT ;  /* 0x0000002033057812 */ /* 0x000fe200078efcff */
[----:B------:R1:W2:Y:S01]  /*1b90*/  @!P3 LDG.E.U16 R87, desc[UR6][R12.64] ;  /* 0x000000060c57b981 */ /* 0x0002a2000c1e1500 */
[----:B------:R-:W-:Y:S02]  /*1ba0*/  IADD3 R14, P3, PT, R2, R59, RZ ;  /* 0x0000003b020e7210 */ /* 0x000fe40007f7e0ff */
[----:B------:R-:W-:Y:S02]  /*1bb0*/  ISETP.GE.AND P2, PT, R5, UR5, PT ;  /* 0x0000000505007c0c */ /* 0x000fe4000bf46270 */
[----:B------:R-:W-:Y:S01]  /*1bc0*/  ISETP.GE.AND P5, PT, R50, UR5, PT ;  /* 0x0000000532007c0c */ /* 0x000fe2000bfa6270 */
[C---:B------:R-:W-:Y:S01]  /*1bd0*/  IMAD.X R15, R3.reuse, 0x1, R67, P3 ;  /* 0x00000001030f7824 */ /* 0x040fe200018e0643 */
[----:B------:R-:W-:Y:S01]  /*1be0*/  PRMT R23, RZ, 0x7610, R23 ;  /* 0x00007610ff177816 */ /* 0x000fe20000000017 */
[----:B------:R-:W-:Y:S01]  /*1bf0*/  IMAD.X R7, R3, 0x1, R69, P4 ;  /* 0x0000000103077824 */ /* 0x000fe200020e0645 */
[----:B------:R-:W-:-:S02]  /*1c00*/  PRMT R83, RZ, 0x7610, R83 ;  /* 0x00007610ff537816 */ /* 0x000fc40000000053 */
[----:B------:R-:W-:Y:S02]  /*1c10*/  PRMT R19, RZ, 0x7610, R19 ;  /* 0x00007610ff137816 */ /* 0x000fe40000000013 */
[----:B------:R-:W3:Y:S04]  /*1c20*/  @!P0 LDG.E.U16 R23, desc[UR6][R6.64] ;  /* 0x0000000606178981 */ /* 0x000ee8000c1e1500 */
[----:B------:R-:W4:Y:S01]  /*1c30*/  @!P2 LDG.E.U16 R83, desc[UR6][R14.64] ;  /* 0x000000060e53a981 */ /* 0x000f22000c1e1500 */
[----:B0-----:R-:W-:-:S04]  /*1c40*/  LOP3.LUT R4, R4, 0x3f, RZ, 0xc0, !PT ;  /* 0x0000003f04047812 */ /* 0x001fc800078ec0ff */
[----:B------:R-:W-:Y:S02]  /*1c50*/  ISETP.GE.AND P1, PT, R4, UR5, PT ;  /* 0x0000000504007c0c */ /* 0x000fe4000bf26270 */
[----:B------:R-:W-:-:S05]  /*1c60*/  IADD3 R4, P3, PT, R2, R57, RZ ;  /* 0x0000003902047210 */ /* 0x000fca0007f7e0ff */
[----:B------:R-:W-:-:S05]  /*1c70*/  IMAD.X R5, R3, 0x1, R65, P3 ;  /* 0x0000000103057824 */ /* 0x000fca00018e0641 */
[----:B------:R0:W5:Y:S01]  /*1c80*/  @!P5 LDG.E.U16 R19, desc[UR6][R4.64] ;  /* 0x000000060413d981 */ /* 0x000162000c1e1500 */
[----:B------:R-:W-:Y:S01]  /*1c90*/  BAR.SYNC.DEFER_BLOCKING 0x0 ;  /* 0x0000000000007b1d */ /* 0x000fe20000010000 */
[----:B------:R-:W-:Y:S01]  /*1ca0*/  PRMT R85, RZ, 0x7610, R85 ;  /* 0x00007610ff557816 */ /* 0x000fe20000000055 */
[----:B-1----:R-:W-:Y:S01]  /*1cb0*/  IMAD.WIDE R12, R71, 0x2, R34 ;  /* 0x00000002470c7825 */ /* 0x002fe200078e0222 */
[----:B------:R-:W-:-:S03]  /*1cc0*/  PRMT R93, RZ, 0x7610, R93 ;  /* 0x00007610ff5d7816 */ /* 0x000fc6000000005d */
[C---:B0-----:R-:W-:Y:S01]  /*1cd0*/  IMAD.WIDE R4, R71.reuse, 0x2, R24 ;  /* 0x0000000247047825 */ /* 0x041fe200078e0218 */
[----:B------:R-:W-:Y:S02]  /*1ce0*/  PRMT R97, RZ, 0x7610, R97 ;  /* 0x00007610ff617816 */ /* 0x000fe40000000061 */
[----:B------:R-:W-:Y:S01]  /*1cf0*/  PRMT R95, RZ, 0x7610, R95 ;  /* 0x00007610ff5f7816 */ /* 0x000fe2000000005f */
[C---:B------:R-:W-:Y:S01]  /*1d00*/  IMAD.WIDE R6, R71.reuse, 0x2, R32 ;  /* 0x0000000247067825 */ /* 0x040fe200078e0220 */
[----:B------:R-:W-:Y:S02]  /*1d10*/  PRMT R91, RZ, 0x7610, R91 ;  /* 0x00007610ff5b7816 */ /* 0x000fe4000000005b */
[----:B------:R-:W-:Y:S01]  /*1d20*/  PRMT R99, RZ, 0x7610, R99 ;  /* 0x00007610ff637816 */ /* 0x000fe20000000063 */
[C---:B------:R-:W-:Y:S01]  /*1d30*/  IMAD.WIDE R14, R71.reuse, 0x2, R26 ;  /* 0x00000002470e7825 */ /* 0x040fe200078e021a */
[----:B------:R-:W-:Y:S02]  /*1d40*/  PRMT R89, RZ, 0x7610, R89 ;  /* 0x00007610ff597816 */ /* 0x000fe40000000059 */
[----:B------:R-:W-:Y:S01]  /*1d50*/  PRMT R101, RZ, 0x7610, R101 ;  /* 0x00007610ff657816 */ /* 0x000fe20000000065 */
[----:B------:R-:W-:Y:S01]  /*1d60*/  IMAD.WIDE R16, R71, 0x2, R28 ;  /* 0x0000000247107825 */ /* 0x000fe200078e021c */
[----:B------:R-:W-:Y:S01]  /*1d70*/  PRMT R105, RZ, 0x7610, R105 ;  /* 0x00007610ff697816 */ /* 0x000fe20000000069 */
[----:B------:R0:W5:Y:S04]  /*1d80*/  @!P1 LDG.E.U16 R85, desc[UR6][R12.64] ;  /* 0x000000060c559981 */ /* 0x000168000c1e1500 */
[----:B------:R1:W5:Y:S01]  /*1d90*/  @!P1 LDG.E.U16 R93, desc[UR6][R4.64] ;  /* 0x00000006045d9981 */ /* 0x000362000c1e1500 */
[----:B------:R-:W-:-:S02]  /*1da0*/  PRMT R103, RZ, 0x7610, R103 ;  /* 0x00007610ff677816 */ /* 0x000fc40000000067 */
[----:B------:R-:W-:Y:S01]  /*1db0*/  PRMT R109, RZ, 0x7610, R109 ;  /* 0x00007610ff6d7816 */ /* 0x000fe2000000006d */
[----:B------:R1:W5:Y:S01]  /*1dc0*/  @!P1 LDG.E.U16 R97, desc[UR6][R6.64] ;  /* 0x0000000606619981 */ /* 0x000362000c1e1500 */
[----:B0-----:R-:W-:-:S03]  /*1dd0*/  IMAD.WIDE R12, R71, 0x2, R30 ;  /* 0x00000002470c7825 */ /* 0x001fc600078e021e */
[----:B------:R0:W5:Y:S01]  /*1de0*/  @!P1 LDG.E.U16 R95, desc[UR6][R14.64] ;  /* 0x000000060e5f9981 */ /* 0x000162000c1e1500 */
[----:B-1----:R-:W-:-:S03]  /*1df0*/  IMAD.WIDE R4, R71, 0x2, R38 ;  /* 0x0000000247047825 */ /* 0x002fc600078e0226 */
[----:B------:R1:W5:Y:S01]  /*1e00*/  @!P1 LDG.E.U16 R91, desc[UR6][R12.64] ;  /* 0x000000060c5b9981 */ /* 0x000362000c1e1500 */
[----:B------:R-:W-:-:S03]  /*1e10*/  IMAD.WIDE R6, R71, 0x2, R36 ;  /* 0x0000000247067825 */ /* 0x000fc600078e0224 */
[----:B------:R1:W5:Y:S01]  /*1e20*/  @!P1 LDG.E.U16 R99, desc[UR6][R4.64] ;  /* 0x0000000604639981 */ /* 0x000362000c1e1500 */
[C---:B0-----:R-:W-:Y:S01]  /*1e30*/  IMAD.WIDE R14, R71.reuse, 0x2, R46 ;  /* 0x00000002470e7825 */ /* 0x041fe200078e022e */
[----:B------:R-:W-:Y:S02]  /*1e40*/  PRMT R107, RZ, 0x7610, R107 ;  /* 0x00007610ff6b7816 */ /* 0x000fe4000000006b */
[----:B------:R0:W5:Y:S01]  /*1e50*/  @!P1 LDG.E.U16 R89, desc[UR6][R16.64] ;  /* 0x0000000610599981 */ /* 0x000162000c1e1500 */
[C---:B-1----:R-:W-:Y:S01]  /*1e60*/  IMAD.WIDE R12, R71.reuse, 0x2, R48 ;  /* 0x00000002470c7825 */ /* 0x042fe200078e0230 */
[----:B------:R-:W-:Y:S02]  /*1e70*/  PRMT R111, RZ, 0x7610, R111 ;  /* 0x00007610ff6f7816 */ /* 0x000fe4000000006f */
[----:B------:R1:W5:Y:S01]  /*1e80*/  @!P1 LDG.E.U16 R101, desc[UR6][R6.64] ;  /* 0x0000000606659981 */ /* 0x000362000c1e1500 */
[----:B------:R-:W-:Y:S01]  /*1e90*/  IMAD.WIDE R4, R71, 0x2, R40 ;  /* 0x0000000247047825 */ /* 0x000fe200078e0228 */
[----:B------:R-:W-:-:S02]  /*1ea0*/  PRMT R115, RZ, 0x7610, R115 ;  /* 0x00007610ff737816 */ /* 0x000fc40000000073 */
[----:B------:R1:W5:Y:S01]  /*1eb0*/  @!P1 LDG.E.U16 R105, desc[UR6][R14.64] ;  /* 0x000000060e699981 */ /* 0x000362000c1e1500 */
[----:B------:R-:W-:Y:S02]  /*1ec0*/  IMAD.MOV.U32 R80, RZ, RZ, R20 ;  /* 0x000000ffff507224 */ /* 0x000fe400078e0014 */
[----:B------:R-:W-:Y:S01]  /*1ed0*/  IMAD.MOV.U32 R81, RZ, RZ, R21 ;  /* 0x000000ffff517224 */ /* 0x000fe200078e0015 */
[----:B------:R1:W5:Y:S01]  /*1ee0*/  @!P1 LDG.E.U16 R103, desc[UR6][R12.64] ;  /* 0x000000060c679981 */ /* 0x000362000c1e1500 */
[C---:B0-----:R-:W-:Y:S01]  /*1ef0*/  IMAD.WIDE R16, R71.reuse, 0x2, R44 ;  /* 0x0000000247107825 */ /* 0x041fe200078e022c */
[----:B------:R-:W-:Y:S02]  /*1f00*/  PRMT R113, RZ, 0x7610, R113 ;  /* 0x00007610ff717816 */ /* 0x000fe40000000071 */
[----:B------:R0:W5:Y:S01]  /*1f10*/  @!P1 LDG.E.U16 R109, desc[UR6][R4.64] ;  /* 0x00000006046d9981 */ /* 0x000162000c1e1500 */
[----:B-1----:R-:W-:Y:S01]  /*1f20*/  IMAD.WIDE R6, R71, 0x2, R42 ;  /* 0x0000000247067825 */ /* 0x002fe200078e022a */
[----:B------:R-:W-:-:S02]  /*1f30*/  PRMT R117, RZ, 0x7610, R117 ;  /* 0x00007610ff757816 */ /* 0x000fc40000000075 */
[----:B------:R-:W5:Y:S01]  /*1f40*/  @!P1 LDG.E.U16 R107, desc[UR6][R16.64] ;  /* 0x00000006106b9981 */ /* 0x000f62000c1e1500 */
[----:B------:R-:W-:-:S03]  /*1f50*/  IMAD.WIDE R14, R71, 0x2, R76 ;  /* 0x00000002470e7825 */ /* 0x000fc600078e024c */
[----:B------:R-:W5:Y:S01]  /*1f60*/  @!P1 LDG.E.U16 R111, desc[UR6][R6.64] ;  /* 0x00000006066f9981 */ /* 0x000f62000c1e1500 */
[----:B------:R-:W-:-:S03]  /*1f70*/  IMAD.WIDE R12, R71, 0x2, R78 ;  /* 0x00000002470c7825 */ /* 0x000fc600078e024e */
[----:B------:R-:W5:Y:S01]  /*1f80*/  @!P1 LDG.E.U16 R115, desc[UR6][R14.64] ;  /* 0x000000060e739981 */ /* 0x000f62000c1e1500 */
[----:B0-----:R-:W-:-:S03]  /*1f90*/  IMAD.WIDE R4, R71, 0x2, R80 ;  /* 0x0000000247047825 */ /* 0x001fc600078e0250 */
[----:B------:R-:W5:Y:S04]  /*1fa0*/  @!P1 LDG.E.U16 R113, desc[UR6][R12.64] ;  /* 0x000000060c719981 */ /* 0x000f68000c1e1500 */
[----:B------:R-:W5:Y:S01]  /*1fb0*/  @!P1 LDG.E.U16 R117, desc[UR6][R4.64] ;  /* 0x0000000604759981 */ /* 0x000f62000c1e1500 */
[----:B------:R-:W-:-:S05]  /*1fc0*/  VIADD R64, R64, 0xffffffff ;  /* 0xffffffff40407836 */ /* 0x000fca0000000000 */
[----:B------:R-:W-:Y:S01]  /*1fd0*/  ISETP.NE.U32.AND P0, PT, R64, RZ, PT ;  /* 0x000000ff4000720c */ /* 0x000fe20003f05070 */
[----:B------:R-:W-:Y:S01]  /*1fe0*/  IMAD.WIDE R80, R75, 0x2, R80 ;  /* 0x000000024b507825 */ /* 0x000fe200078e0250 */
[----:B------:R-:W-:-:S03]  /*1ff0*/  UIADD3 UR5, UPT, UPT, UR5, -0x40, URZ ;  /* 0xffffffc005057890 */ /* 0x000fc6000fffe0ff */
[----:B------:R-:W-:-:S04]  /*2000*/  IMAD.WIDE R76, R75, 0x2, R76 ;  /* 0x000000024b4c7825 */ /* 0x000fc800078e024c */
[----:B------:R-:W-:-:S04]  /*2010*/  IMAD.WIDE R78, R75, 0x2, R78 ;  /* 0x000000024b4e7825 */ /* 0x000fc800078e024e */
[----:B------:R-:W-:-:S04]  /*2020*/  IMAD.WIDE R42, R75, 0x2, R42 ;  /* 0x000000024b2a7825 */ /* 0x000fc800078e022a */
[----:B------:R-:W-:-:S04]  /*2030*/  IMAD.WIDE R40, R75, 0x2, R40 ;  /* 0x000000024b287825 */ /* 0x000fc800078e0228 */
[----:B------:R-:W-:-:S04]  /*2040*/  IMAD.WIDE R44, R75, 0x2, R44 ;  /* 0x000000024b2c7825 */ /* 0x000fc800078e022c */
[----:B------:R-:W-:-:S04]  /*2050*/  IMAD.WIDE R46, R75, 0x2, R46 ;  /* 0x000000024b2e7825 */ /* 0x000fc800078e022e */
[----:B------:R-:W-:-:S04]  /*2060*/  IMAD.WIDE R48, R75, 0x2, R48 ;  /* 0x000000024b307825 */ /* 0x000fc800078e0230 */
[----:B------:R-:W-:-:S04]  /*2070*/  IMAD.WIDE R36, R75, 0x2, R36 ;  /* 0x000000024b247825 */ /* 0x000fc800078e0224 */
[----:B------:R-:W-:Y:S01]  /*2080*/  IMAD.WIDE R38, R75, 0x2, R38 ;  /* 0x000000024b267825 */ /* 0x000fe200078e0226 */
[----:B--2---:R-:W-:Y:S04]  /*2090*/  STS.U16 [R66+UR4+0x2000], R87 ;  /* 0x0020005742007988 */ /* 0x004fe80008000404 */
[----:B---3--:R-:W-:Y:S04]  /*20a0*/  STS.U16 [R66+UR4+0x2200], R23 ;  /* 0x0022001742007988 */ /* 0x008fe80008000404 */
[----:B----4-:R-:W-:Y:S04]  /*20b0*/  STS.U16 [R66+UR4+0x2400], R83 ;  /* 0x0024005342007988 */ /* 0x010fe80008000404 */
[----:B-----5:R-:W-:Y:S04]  /*20c0*/  STS.U16 [R66+UR4+0x2600], R19 ;  /* 0x0026001342007988 */ /* 0x020fe80008000404 */
[----:B------:R-:W-:Y:S04]  /*20d0*/  STS.U16 [R60+UR4], R85 ;  /* 0x000000553c007988 */ /* 0x000fe80008000404 */
[----:B------:R-:W-:Y:S04]  /*20e0*/  STS.U16 [R60+UR4+0x400], R97 ;  /* 0x000400613c007988 */ /* 0x000fe80008000404 */
        /* <DEDUP_REMOVED lines=13> */
[----:B------:R-:W-:Y:S01]  /*21c0*/  STS.U16 [R68+UR4+0x1e00], R117 ;  /* 0x001e007544007988 */ /* 0x000fe20008000404 */
[----:B------:R-:W-:Y:S06]  /*21d0*/  BAR.SYNC.DEFER_BLOCKING 0x0 ;  /* 0x0000000000007b1d */ /* 0x000fec0000010000 */
[----:B------:R-:W-:Y:S04]  /*21e0*/  LDSM.16.MT88.4 R20, [R56+0x2000] ;  /* 0x002000003814783b */ /* 0x000fe80000004200 */
[----:B------:R-:W0:Y:S04]  /*21f0*/  LDSM.16.M88.4 R12, [R55+UR4] ;  /* 0x00000004370c783b */ /* 0x000e280008000200 */
[----:B------:R-:W1:Y:S04]  /*2200*/  LDSM.16.MT88.4 R16, [R56+0x2200] ;  /* 0x002200003810783b */ /* 0x000e680000004200 */
[----:B------:R-:W-:Y:S01]  /*2210*/  LDSM.16.MT88.4 R4, [R56+0x2400] ;  /* 0x002400003804783b */ /* 0x000fe20000004200 */
[----:B0-----:R-:W-:Y:S03]  /*2220*/  HMMA.16816.F32 R20, R20, R12, R8 ;  /* 0x0000000c1414723c */ /* 0x001fe60000001808 */
[----:B------:R-:W0:-:S15]  /*2230*/  LDSM.16.M88.4 R8, [R58+UR4] ;  /* 0x000000043a08783b */ /* 0x000e1e0008000200 */
[----:B------:R-:W-:Y:S02]  /*2240*/  NOP ;  /* 0x0000000000007918 */ /* 0x000fe40000000000 */
[----:B-1----:R-:W-:Y:S01]  /*2250*/  HMMA.16816.F32 R16, R16, R14, R20 ;  /* 0x0000000e1010723c */ /* 0x002fe20000001814 */
[----:B------:R-:W1:-:S15]  /*2260*/  LDSM.16.MT88.4 R12, [R56+0x2600] ;  /* 0x00260000380c783b */ /* 0x000e5e0000004200 */
[----:B------:R-:W-:-:S04]  /*2270*/  NOP ;  /* 0x0000000000007918 */ /* 0x000fc80000000000 */
[----:B0-----:R-:W-:Y:S01]  /*2280*/  HMMA.16816.F32 R4, R4, R8, R16 ;  /* 0x000000080404723c */ /* 0x001fe20000001810 */
[----:B------:R-:W-:Y:S02]  /*2290*/  IMAD.MOV.U32 R20, RZ, RZ, R80 ;  /* 0x000000ffff147224 */ /* 0x000fe400078e0050 */
[----:B------:R-:W-:Y:S02]  /*22a0*/  IMAD.MOV.U32 R21, RZ, RZ, R81 ;  /* 0x000000ffff157224 */ /* 0x000fe400078e0051 */
[----:B------:R-:W-:-:S04]  /*22b0*/  IMAD.WIDE R28, R75, 0x2, R28 ;  /* 0x000000024b1c7825 */ /* 0x000fc800078e021c */
[----:B------:R-:W-:-:S04]  /*22c0*/  IMAD.WIDE R26, R75, 0x2, R26 ;  /* 0x000000024b1a7825 */ /* 0x000fc800078e021a */
[----:B------:R-:W-:-:S04]  /*22d0*/  IMAD.WIDE R30, R75, 0x2, R30 ;  /* 0x000000024b1e7825 */ /* 0x000fc800078e021e */
[----:B------:R-:W-:-:S03]  /*22e0*/  IMAD.WIDE R32, R75, 0x2, R32 ;  /* 0x000000024b207825 */ /* 0x000fc600078e0220 */
[----:B-1----:R-:W-:Y:S01]  /*22f0*/  HMMA.16816.F32 R8, R12, R10, R4 ;  /* 0x0000000a0c08723c */ /* 0x002fe20000001804 */
[----:B------:R-:W-:-:S04]  /*2300*/  IMAD.WIDE R24, R75, 0x2, R24 ;  /* 0x000000024b187825 */ /* 0x000fc800078e0218 */
[----:B------:R-:W-:-:S04]  /*2310*/  IMAD.WIDE R34, R75, 0x2, R34 ;  /* 0x000000024b227825 */ /* 0x000fc800078e0222 */
[----:B------:R-:W-:Y:S01]  /*2320*/  IMAD.WIDE R2, R62, 0x2, R2 ;  /* 0x000000023e027825 */ /* 0x000fe200078e0202 */
[----:B------:R-:W-:Y:S10]  /*2330*/  @P0 BRA `(.L_x_1) ;  /* 0xfffffff400f00947 */ /* 0x000ff4000383ffff */
[----:B------:R-:W-:Y:S02]  /*2340*/  F2FP.F16.F32.PACK_AB R10, R11, R10 ;  /* 0x0000000a0b0a723e */ /* 0x000fe400000000ff */
[----:B------:R-:W-:-:S07]  /*2350*/  F2FP.F16.F32.PACK_AB R8, R9, R8 ;  /* 0x000000080908723e */ /* 0x000fce00000000ff */
.L_x_0:
[----:B------:R-:W0:Y:S01]  /*2360*/  S2R R6, SR_TID.X ;  /* 0x0000000000067919 */ /* 0x000e220000002100 */
[----:B------:R-:W1:Y:S01]  /*2370*/  S2UR UR5, SR_CgaCtaId ;  /* 0x00000000000579c3 */ /* 0x000e620000008800 */
[----:B------:R-:W-:Y:S01]  /*2380*/  UMOV UR4, 0x400 ;  /* 0x0000040000047882 */ /* 0x000fe20000000000 */
[----:B------:R-:W-:-:S06]  /*2390*/  PRMT R7, R8, 0x7632, R7 ;  /* 0x0000763208077816 */ /* 0x000fcc0000000007 */
[----:B------:R-:W-:Y:S01]  /*23a0*/  BAR.SYNC.DEFER_BLOCKING 0x0 ;  /* 0x0000000000007b1d */ /* 0x000fe20000010000 */
[----:B------:R-:W-:Y:S01]  /*23b0*/  PRMT R9, R10, 0x7632, R9 ;  /* 0x000076320a097816 */ /* 0x000fe20000000009 */
[----:B------:R-:W-:-:S04]  /*23c0*/  IMAD.IADD R50, R54, 0x1, R50 ;  /* 0x0000000136327824 */ /* 0x000fc800078e0232 */
[----:B------:R-:W2:Y:S01]  /*23d0*/  LDCU.128 UR8, c[0x0][0x390] ;  /* 0x00007200ff0877ac */ /* 0x000ea20008000c00 */
[----:B------:R-:W3:Y:S01]  /*23e0*/  LDCU UR12, c[0x0][0x3b8] ;  /* 0x00007700ff0c77ac */ /* 0x000ee20008000800 */
[----:B-1----:R-:W-:Y:S01]  /*23f0*/  ULEA UR4, UR5, UR4, 0x18 ;  /* 0x0000000405047291 */ /* 0x002fe2000f8ec0ff */
[----:B------:R-:W1:Y:S01]  /*2400*/  LDCU UR5, c[0x0][0x3b4] ;  /* 0x00007680ff0577ac */ /* 0x000e620008000800 */
[----:B--2---:R-:W-:Y:S02]  /*2410*/  ISETP.GE.AND P0, PT, R0, UR10, PT ;  /* 0x0000000a00007c0c */ /* 0x004fe4000bf06270 */
[--C-:B0-----:R-:W-:Y:S01]  /*2420*/  LOP3.LUT R53, R53, 0x1c, R6.reuse, 0xf8, !PT ;  /* 0x0000001c35357812 */ /* 0x101fe200078ef806 */
[----:B------:R-:W-:Y:S01]  /*2430*/  IMAD.SHL.U32 R3, R6, 0x40, RZ ;  /* 0x0000004006037824 */ /* 0x000fe200078e00ff */
[----:B------:R-:W-:-:S04]  /*2440*/  SHF.R.U32.HI R2, RZ, 0x5, R6 ;  /* 0x00000005ff027819 */ /* 0x000fc80000011606 */
[----:B------:R-:W-:Y:S01]  /*2450*/  LOP3.LUT R53, R53, 0x2, R2, 0xf8, !PT ;  /* 0x0000000235357812 */ /* 0x000fe200078ef802 */
[----:B------:R-:W-:Y:S01]  /*2460*/  IMAD.SHL.U32 R2, R6, 0x4, RZ ;  /* 0x0000000406027824 */ /* 0x000fe200078e00ff */
[----:B------:R-:W-:-:S04]  /*2470*/  LOP3.LUT R3, R3, 0x600, RZ, 0xc0, !PT ;  /* 0x0000060003037812 */ /* 0x000fc800078ec0ff */
[--C-:B------:R-:W-:Y:S01]  /*2480*/  LOP3.LUT R53, R53, 0x80, R2.reuse, 0xf8, !PT ;  /* 0x0000008035357812 */ /* 0x100fe200078ef802 */
[----:B-1----:R-:W-:Y:S01]  /*2490*/  IMAD R0, R0, UR5, RZ ;  /* 0x0000000500007c24 */ /* 0x002fe2000f8e02ff */
[----:B------:R-:W-:Y:S02]  /*24a0*/  LOP3.LUT R3, R3, 0x7c, R2, 0xf8, !PT ;  /* 0x0000007c03037812 */ /* 0x000fe400078ef802 */
[----:B------:R-:W-:Y:S02]  /*24b0*/  LOP3.LUT R53, R53, 0x100, R52, 0xf8, !PT ;  /* 0x0000010035357812 */ /* 0x000fe400078ef834 */
[----:B------:R-:W-:Y:S02]  /*24c0*/  LOP3.LUT R6, R3, 0xe0, R6, 0x78, !PT ;  /* 0x000000e003067812 */ /* 0x000fe400078e7806 */
[C---:B------:R-:W-:Y:S01]  /*24d0*/  LOP3.LUT R2, R53.reuse, 0x40, RZ, 0x3c, !PT ;  /* 0x0000004035027812 */ /* 0x040fe200078e3cff */
[----:B------:R0:W-:Y:S01]  /*24e0*/  STS.U16 [R53+UR4], R8 ;  /* 0x0000000835007988 */ /* 0x0001e20008000404 */
[----:B------:R-:W-:-:S02]  /*24f0*/  LOP3.LUT R4, R53, 0x20, RZ, 0x3c, !PT ;  /* 0x0000002035047812 */ /* 0x000fc400078e3cff */
[----:B------:R-:W-:Y:S01]  /*2500*/  LOP3.LUT R5, R53, 0x60, RZ, 0x3c, !PT ;  /* 0x0000006035057812 */ /* 0x000fe200078e3cff */
[----:B------:R1:W-:Y:S01]  /*2510*/  STS.U16 [R2+UR4+0x400], R7 ;  /* 0x0004000702007988 */ /* 0x0003e20008000404 */
[----:B------:R-:W-:-:S03]  /*2520*/  LOP3.LUT R3, R54, R51, RZ, 0xfc, !PT ;  /* 0x0000003336037212 */ /* 0x000fc600078efcff */
[----:B------:R-:W-:Y:S01]  /*2530*/  STS.U16 [R4+UR4+0x200], R10 ;  /* 0x0002000a04007988 */ /* 0x000fe20008000404 */
[C---:B------:R-:W-:Y:S01]  /*2540*/  ISETP.LT.AND P3, PT, R3.reuse, UR11, !P0 ;  /* 0x0000000b03007c0c */ /* 0x040fe2000c761270 */
[----:B---3--:R-:W-:Y:S01]  /*2550*/  IMAD R3, R3, UR12, RZ ;  /* 0x0000000c03037c24 */ /* 0x008fe2000f8e02ff */
[----:B0-----:R-:W-:Y:S01]  /*2560*/  LEA R8, P4, R0, UR8, 0x1 ;  /* 0x0000000800087c11 */ /* 0x001fe2000f8808ff */
[----:B------:R0:W-:Y:S01]  /*2570*/  STS.U16 [R5+UR4+0x600], R9 ;  /* 0x0006000905007988 */ /* 0x0001e20008000404 */
[C-C-:B-1----:R-:W-:Y:S01]  /*2580*/  LOP3.LUT R2, R54.reuse, 0x20, R51.reuse, 0xfe, !PT ;  /* 0x0000002036027812 */ /* 0x142fe200078efe33 */
[----:B------:R-:W-:Y:S01]  /*2590*/  BAR.SYNC.DEFER_BLOCKING 0x0 ;  /* 0x0000000000007b1d */ /* 0x000fe20000010000 */
[----:B------:R-:W-:-:S03]  /*25a0*/  LOP3.LUT R51, R54, 0x10, R51, 0xfe, !PT ;  /* 0x0000001036337812 */ /* 0x000fc600078efe33 */
[C---:B------:R-:W-:Y:S01]  /*25b0*/  IMAD R7, R2.reuse, UR12, RZ ;  /* 0x0000000c02077c24 */ /* 0x040fe2000f8e02ff */
[----:B------:R-:W-:Y:S02]  /*25c0*/  ISETP.LT.AND P1, PT, R2, UR11, !P0 ;  /* 0x0000000b02007c0c */ /* 0x000fe4000c721270 */
[C---:B------:R-:W-:Y:S01]  /*25d0*/  ISETP.LT.AND P2, PT, R51.reuse, UR11, !P0 ;  /* 0x0000000b33007c0c */ /* 0x040fe2000c741270 */
[----:B------:R-:W-:Y:S01]  /*25e0*/  IMAD R51, R51, UR12, RZ ;  /* 0x0000000c33337c24 */ /* 0x000fe2000f8e02ff */
[----:B------:R-:W-:Y:S01]  /*25f0*/  LEA.HI.X.SX32 R0, R0, UR9, 0x1, P4 ;  /* 0x0000000900007c11 */ /* 0x000fe2000a0f0eff */
[C---:B0-----:R-:W-:Y:S01]  /*2600*/  IMAD R9, R50.reuse, UR12, RZ ;  /* 0x0000000c32097c24 */ /* 0x041fe2000f8e02ff */
[----:B------:R-:W-:Y:S02]  /*2610*/  ISETP.LT.AND P0, PT, R50, UR11, !P0 ;  /* 0x0000000b32007c0c */ /* 0x000fe4000c701270 */
[-C--:B------:R-:W-:Y:S02]  /*2620*/  LEA R2, P4, R3, R8.reuse, 0x1 ;  /* 0x0000000803027211 */ /* 0x080fe400078808ff */
[----:B------:R-:W-:-:S02]  /*2630*/  LEA R4, P6, R51, R8, 0x1 ;  /* 0x0000000833047211 */ /* 0x000fc400078c08ff */
[-C--:B------:R-:W-:Y:S02]  /*2640*/  LEA.HI.X.SX32 R3, R3, R0.reuse, 0x1, P4 ;  /* 0x0000000003037211 */ /* 0x080fe400020f0eff */
[----:B------:R-:W-:Y:S01]  /*2650*/  LEA.HI.X.SX32 R5, R51, R0, 0x1, P6 ;  /* 0x0000000033057211 */ /* 0x000fe200030f0eff */
[----:B------:R-:W0:Y:S04]  /*2660*/  LDS R11, [R6+UR4] ;  /* 0x00000004060b7984 */ /* 0x000e280008000800 */
[----:B------:R1:W2:Y:S02]  /*2670*/  LDS R13, [R6+UR4+0x100] ;  /* 0x00010004060d7984 */ /* 0x0002a40008000800 */
[-C--:B-1----:R-:W-:Y:S02]  /*2680*/  LEA R6, P5, R7, R8.reuse, 0x1 ;  /* 0x0000000807067211 */ /* 0x082fe400078a08ff */
[----:B------:R-:W-:-:S02]  /*2690*/  LEA R8, P4, R9, R8, 0x1 ;  /* 0x0000000809087211 */ /* 0x000fc400078808ff */
[-C--:B------:R-:W-:Y:S02]  /*26a0*/  LEA.HI.X.SX32 R7, R7, R0.reuse, 0x1, P5 ;  /* 0x0000000007077211 */ /* 0x080fe400028f0eff */
[----:B------:R-:W-:Y:S02]  /*26b0*/  LEA.HI.X.SX32 R9, R9, R0, 0x1, P4 ;  /* 0x0000000009097211 */ /* 0x000fe400020f0eff */
[----:B0-----:R-:W-:Y:S01]  /*26c0*/  PRMT R10, R11, 0x7632, R10 ;  /* 0x000076320b0a7816 */ /* 0x001fe2000000000a */
[----:B------:R0:W-:Y:S04]  /*26d0*/  @P3 STG.E.U16 desc[UR6][R2.64], R11 ;  /* 0x0000000b02003986 */ /* 0x0001e8000c101506 */
[----:B------:R0:W-:Y:S04]  /*26e0*/  @P2 STG.E.U16 desc[UR6][R4.64], R10 ;  /* 0x0000000a04002986 */ /* 0x0001e8000c101506 */
[----:B--2---:R0:W-:Y:S01]  /*26f0*/  @P1 STG.E.U16 desc[UR6][R6.64], R13 ;  /* 0x0000000d06001986 */ /* 0x0041e2000c101506 */
[----:B------:R-:W-:Y:S05]  /*2700*/  @!P0 EXIT ;  /* 0x000000000000894d */ /* 0x000fea0003800000 */
[----:B0-----:R-:W-:-:S05]  /*2710*/  PRMT R4, R13, 0x7632, R4 ;  /* 0x000076320d047816 */ /* 0x001fca0000000004 */
[----:B------:R-:W-:Y:S01]  /*2720*/  STG.E.U16 desc[UR6][R8.64], R4 ;  /* 0x0000000408007986 */ /* 0x000fe2000c101506 */
[----:B------:R-:W-:Y:S05]  /*2730*/  EXIT ;  /* 0x000000000000794d */ /* 0x000fea0003800000 */
.L_x_2:
[----:B------:R-:W-:-:S00]  /*2740*/  BRA `(.L_x_2) ;  /* 0xfffffffc00fc7947 */ /* 0x000fc0000383ffff */
[----:B------:R-:W-:-:S00]  /*2750*/  NOP ;  /* 0x0000000000007918 */ /* 0x000fc00000000000 */
        /* <DEDUP_REMOVED lines=10> */
.L_x_3:


//--------------------- .nv.shared.matmul_kernel  --------------------------
	.section	.nv.shared.matmul_kernel,"aw",@nobits
	.sectionflags	@""
	.align	16
	.zero		1024


//--------------------- .nv.shared.reserved.0     --------------------------
	.section	.nv.shared.reserved.0,"aw",@nobits
	.weak		__nv_reservedSMEM_offset_0_alias
	.size		__nv_reservedSMEM_offset_0_alias, 0, 64
	.other		__nv_reservedSMEM_offset_0_alias,@"STO_CUDA_RESERVED_SHARED STV_DEFAULT"
__nv_reservedSMEM_offset_0_alias:
	.zero		0
	.zero		64


//--------------------- .nv.constant0.matmul_kernel --------------------------
	.section	.nv.constant0.matmul_kernel,"a",@progbits
	.sectionflags	@""
	.align	4
.nv.constant0.matmul_kernel:
	.zero		976


//--------------------- SYMBOLS --------------------------

	.type		.nv.reservedSmem.offset0,@object
	.size		.nv.reservedSmem.offset0,0x4
	.type		.nv.reservedSmem.cap,@object
	.size		.nv.reservedSmem.cap,0x4
